//
// Generated by NVIDIA NVVM Compiler
//
// Compiler Build ID: CL-36424714
// Cuda compilation tools, release 13.0, V13.0.88
// Based on NVVM 20.0.0
//

.version 9.0
.target sm_100
.address_size 64

	// .globl	_Z15rasterizeKernelPK12VertexDevicePKiiiiP11PixelDevicePK11LightDeviceiPK14MaterialDevice6float3f
.global .align 4 .u32 g_pixelWriteCount;

.visible .entry _Z15rasterizeKernelPK12VertexDevicePKiiiiP11PixelDevicePK11LightDeviceiPK14MaterialDevice6float3f(
	.param .u64 .ptr .align 1 _Z15rasterizeKernelPK12VertexDevicePKiiiiP11PixelDevicePK11LightDeviceiPK14MaterialDevice6float3f_param_0,
	.param .u64 .ptr .align 1 _Z15rasterizeKernelPK12VertexDevicePKiiiiP11PixelDevicePK11LightDeviceiPK14MaterialDevice6float3f_param_1,
	.param .u32 _Z15rasterizeKernelPK12VertexDevicePKiiiiP11PixelDevicePK11LightDeviceiPK14MaterialDevice6float3f_param_2,
	.param .u32 _Z15rasterizeKernelPK12VertexDevicePKiiiiP11PixelDevicePK11LightDeviceiPK14MaterialDevice6float3f_param_3,
	.param .u32 _Z15rasterizeKernelPK12VertexDevicePKiiiiP11PixelDevicePK11LightDeviceiPK14MaterialDevice6float3f_param_4,
	.param .u64 .ptr .align 1 _Z15rasterizeKernelPK12VertexDevicePKiiiiP11PixelDevicePK11LightDeviceiPK14MaterialDevice6float3f_param_5,
	.param .u64 .ptr .align 1 _Z15rasterizeKernelPK12VertexDevicePKiiiiP11PixelDevicePK11LightDeviceiPK14MaterialDevice6float3f_param_6,
	.param .u32 _Z15rasterizeKernelPK12VertexDevicePKiiiiP11PixelDevicePK11LightDeviceiPK14MaterialDevice6float3f_param_7,
	.param .u64 .ptr .align 1 _Z15rasterizeKernelPK12VertexDevicePKiiiiP11PixelDevicePK11LightDeviceiPK14MaterialDevice6float3f_param_8,
	.param .align 4 .b8 _Z15rasterizeKernelPK12VertexDevicePKiiiiP11PixelDevicePK11LightDeviceiPK14MaterialDevice6float3f_param_9[12],
	.param .f32 _Z15rasterizeKernelPK12VertexDevicePKiiiiP11PixelDevicePK11LightDeviceiPK14MaterialDevice6float3f_param_10
)
{
	.reg .pred 	%p<56>;
	.reg .b32 	%r<85>;
	.reg .b32 	%f<328>;
	.reg .b64 	%rd<28>;

	ld.param.f32 	%f128, [_Z15rasterizeKernelPK12VertexDevicePKiiiiP11PixelDevicePK11LightDeviceiPK14MaterialDevice6float3f_param_9+8];
	ld.param.f32 	%f127, [_Z15rasterizeKernelPK12VertexDevicePKiiiiP11PixelDevicePK11LightDeviceiPK14MaterialDevice6float3f_param_9+4];
	ld.param.f32 	%f126, [_Z15rasterizeKernelPK12VertexDevicePKiiiiP11PixelDevicePK11LightDeviceiPK14MaterialDevice6float3f_param_9];
	ld.param.u64 	%rd10, [_Z15rasterizeKernelPK12VertexDevicePKiiiiP11PixelDevicePK11LightDeviceiPK14MaterialDevice6float3f_param_0];
	ld.param.u64 	%rd11, [_Z15rasterizeKernelPK12VertexDevicePKiiiiP11PixelDevicePK11LightDeviceiPK14MaterialDevice6float3f_param_1];
	ld.param.u32 	%r32, [_Z15rasterizeKernelPK12VertexDevicePKiiiiP11PixelDevicePK11LightDeviceiPK14MaterialDevice6float3f_param_2];
	ld.param.u32 	%r29, [_Z15rasterizeKernelPK12VertexDevicePKiiiiP11PixelDevicePK11LightDeviceiPK14MaterialDevice6float3f_param_3];
	ld.param.u32 	%r30, [_Z15rasterizeKernelPK12VertexDevicePKiiiiP11PixelDevicePK11LightDeviceiPK14MaterialDevice6float3f_param_4];
	ld.param.u64 	%rd13, [_Z15rasterizeKernelPK12VertexDevicePKiiiiP11PixelDevicePK11LightDeviceiPK14MaterialDevice6float3f_param_5];
	ld.param.u64 	%rd12, [_Z15rasterizeKernelPK12VertexDevicePKiiiiP11PixelDevicePK11LightDeviceiPK14MaterialDevice6float3f_param_6];
	ld.param.u32 	%r31, [_Z15rasterizeKernelPK12VertexDevicePKiiiiP11PixelDevicePK11LightDeviceiPK14MaterialDevice6float3f_param_7];
	ld.param.u64 	%rd14, [_Z15rasterizeKernelPK12VertexDevicePKiiiiP11PixelDevicePK11LightDeviceiPK14MaterialDevice6float3f_param_8];
	cvta.to.global.u64 	%rd1, %rd14;
	cvta.to.global.u64 	%rd2, %rd13;
	mov.u32 	%r33, %ctaid.x;
	mov.u32 	%r34, %ntid.x;
	mov.u32 	%r35, %tid.x;
	mad.lo.s32 	%r1, %r33, %r34, %r35;
	setp.ge.s32 	%p1, %r1, %r32;
	@%p1 bra 	$L__BB0_44;
	cvta.to.global.u64 	%rd15, %rd11;
	cvta.to.global.u64 	%rd16, %rd10;
	mul.lo.s32 	%r36, %r1, 3;
	mul.wide.s32 	%rd17, %r36, 4;
	add.s64 	%rd18, %rd15, %rd17;
	ld.global.u32 	%r37, [%rd18];
	ld.global.u32 	%r38, [%rd18+4];
	ld.global.u32 	%r39, [%rd18+8];
	mul.wide.s32 	%rd19, %r37, 24;
	add.s64 	%rd3, %rd16, %rd19;
	ld.global.f32 	%f2, [%rd3];
	ld.global.f32 	%f3, [%rd3+4];
	ld.global.f32 	%f4, [%rd3+8];
	ld.global.f32 	%f5, [%rd3+12];
	mul.wide.s32 	%rd20, %r38, 24;
	add.s64 	%rd4, %rd16, %rd20;
	ld.global.f32 	%f6, [%rd4];
	ld.global.f32 	%f7, [%rd4+4];
	ld.global.f32 	%f8, [%rd4+8];
	ld.global.f32 	%f9, [%rd4+12];
	mul.wide.s32 	%rd21, %r39, 24;
	add.s64 	%rd5, %rd16, %rd21;
	ld.global.f32 	%f10, [%rd5];
	ld.global.f32 	%f11, [%rd5+4];
	ld.global.f32 	%f12, [%rd5+8];
	ld.global.f32 	%f13, [%rd5+12];
	min.f32 	%f129, %f2, %f6;
	min.f32 	%f130, %f129, %f10;
	cvt.rmi.f32.f32 	%f131, %f130;
	cvt.rzi.s32.f32 	%r40, %f131;
	max.s32 	%r2, %r40, 0;
	add.s32 	%r41, %r29, -1;
	max.f32 	%f132, %f2, %f6;
	max.f32 	%f133, %f132, %f10;
	cvt.rpi.f32.f32 	%f134, %f133;
	cvt.rzi.s32.f32 	%r42, %f134;
	min.s32 	%r3, %r41, %r42;
	min.f32 	%f135, %f3, %f7;
	min.f32 	%f136, %f135, %f11;
	cvt.rmi.f32.f32 	%f137, %f136;
	cvt.rzi.s32.f32 	%r43, %f137;
	max.s32 	%r78, %r43, 0;
	add.s32 	%r45, %r30, -1;
	max.f32 	%f138, %f3, %f7;
	max.f32 	%f139, %f138, %f11;
	cvt.rpi.f32.f32 	%f140, %f139;
	cvt.rzi.s32.f32 	%r46, %f140;
	min.s32 	%r5, %r45, %r46;
	sub.f32 	%f14, %f7, %f11;
	sub.f32 	%f15, %f2, %f10;
	sub.f32 	%f16, %f10, %f6;
	sub.f32 	%f141, %f3, %f11;
	mul.f32 	%f142, %f16, %f141;
	fma.rn.f32 	%f17, %f15, %f14, %f142;
	abs.f32 	%f143, %f17;
	setp.lt.f32 	%p2, %f143, 0f358637BD;
	setp.gt.s32 	%p3, %r78, %r5;
	or.pred  	%p4, %p2, %p3;
	@%p4 bra 	$L__BB0_44;
	ld.global.f32 	%f18, [%rd3+16];
	ld.global.f32 	%f19, [%rd3+20];
	ld.global.f32 	%f20, [%rd4+16];
	ld.global.f32 	%f21, [%rd4+20];
	ld.global.f32 	%f22, [%rd5+16];
	ld.global.f32 	%f23, [%rd5+20];
	sub.f32 	%f24, %f11, %f3;
	mul.lo.s32 	%r6, %r30, %r29;
	setp.gt.s32 	%p5, %r31, 0;
	@%p5 bra 	$L__BB0_3;
	bra.uni 	$L__BB0_34;
$L__BB0_3:
	cvta.to.global.u64 	%rd6, %rd12;
$L__BB0_4:
	setp.gt.s32 	%p20, %r2, %r3;
	@%p20 bra 	$L__BB0_33;
	cvt.rn.f32.u32 	%f172, %r78;
	add.f32 	%f173, %f172, 0f3F000000;
	sub.f32 	%f174, %f173, %f11;
	mul.f32 	%f25, %f16, %f174;
	mul.f32 	%f26, %f15, %f174;
	mul.lo.s32 	%r8, %r78, %r29;
	mov.u32 	%r79, %r2;
$L__BB0_6:
	mov.u32 	%r10, %r79;
	cvt.rn.f32.u32 	%f175, %r10;
	add.f32 	%f176, %f175, 0f3F000000;
	sub.f32 	%f177, %f176, %f10;
	fma.rn.f32 	%f178, %f14, %f177, %f25;
	div.rn.f32 	%f27, %f178, %f17;
	fma.rn.f32 	%f179, %f24, %f177, %f26;
	div.rn.f32 	%f28, %f179, %f17;
	mov.f32 	%f180, 0f3F800000;
	sub.f32 	%f181, %f180, %f27;
	sub.f32 	%f29, %f181, %f28;
	setp.ltu.f32 	%p21, %f27, 0f00000000;
	setp.ltu.f32 	%p22, %f28, 0f00000000;
	setp.ltu.f32 	%p23, %f29, 0f00000000;
	or.pred  	%p24, %p22, %p23;
	or.pred  	%p26, %p21, %p24;
	@%p26 bra 	$L__BB0_32;
	mul.f32 	%f182, %f8, %f28;
	fma.rn.f32 	%f183, %f4, %f27, %f182;
	fma.rn.f32 	%f30, %f12, %f29, %f183;
	add.s32 	%r11, %r10, %r8;
	setp.lt.s32 	%p27, %r11, 0;
	setp.ge.s32 	%p28, %r11, %r6;
	or.pred  	%p29, %p27, %p28;
	@%p29 bra 	$L__BB0_32;
	mul.wide.u32 	%rd24, %r11, 8;
	add.s64 	%rd25, %rd2, %rd24;
	add.s64 	%rd7, %rd25, 4;
	ld.global.u32 	%r80, [%rd25+4];
	mov.b32 	%r13, %f30;
$L__BB0_9:
	mov.b32 	%f184, %r80;
	setp.geu.f32 	%p30, %f30, %f184;
	@%p30 bra 	$L__BB0_32;
	atom.relaxed.global.cas.b32 	%r15, [%rd7], %r80, %r13;
	setp.ne.s32 	%p31, %r15, %r80;
	mov.u32 	%r80, %r15;
	@%p31 bra 	$L__BB0_9;
	mul.f32 	%f185, %f9, %f28;
	mul.f32 	%f186, %f20, %f28;
	mul.f32 	%f187, %f21, %f28;
	fma.rn.f32 	%f188, %f5, %f27, %f185;
	fma.rn.f32 	%f189, %f18, %f27, %f186;
	fma.rn.f32 	%f190, %f19, %f27, %f187;
	fma.rn.f32 	%f305, %f13, %f29, %f188;
	fma.rn.f32 	%f306, %f22, %f29, %f189;
	fma.rn.f32 	%f307, %f23, %f29, %f190;
	mul.f32 	%f191, %f306, %f306;
	fma.rn.f32 	%f192, %f305, %f305, %f191;
	fma.rn.f32 	%f193, %f307, %f307, %f192;
	sqrt.rn.f32 	%f34, %f193;
	setp.leu.f32 	%p32, %f34, 0f358637BD;
	@%p32 bra 	$L__BB0_13;
	div.rn.f32 	%f305, %f305, %f34;
	div.rn.f32 	%f306, %f306, %f34;
	div.rn.f32 	%f307, %f307, %f34;
$L__BB0_13:
	mul.f32 	%f194, %f6, %f28;
	mul.f32 	%f195, %f7, %f28;
	fma.rn.f32 	%f196, %f2, %f27, %f194;
	fma.rn.f32 	%f197, %f3, %f27, %f195;
	fma.rn.f32 	%f41, %f10, %f29, %f196;
	fma.rn.f32 	%f42, %f11, %f29, %f197;
	sub.f32 	%f308, %f126, %f41;
	sub.f32 	%f309, %f127, %f42;
	sub.f32 	%f310, %f128, %f30;
	mul.f32 	%f198, %f309, %f309;
	fma.rn.f32 	%f199, %f308, %f308, %f198;
	fma.rn.f32 	%f200, %f310, %f310, %f199;
	sqrt.rn.f32 	%f46, %f200;
	setp.leu.f32 	%p33, %f46, 0f358637BD;
	@%p33 bra 	$L__BB0_15;
	div.rn.f32 	%f308, %f308, %f46;
	div.rn.f32 	%f309, %f309, %f46;
	div.rn.f32 	%f310, %f310, %f46;
$L__BB0_15:
	ld.global.f32 	%f53, [%rd1+12];
	ld.global.f32 	%f54, [%rd1+16];
	ld.global.f32 	%f55, [%rd1+20];
	ld.global.f32 	%f56, [%rd1+24];
	ld.global.f32 	%f57, [%rd1+28];
	ld.global.f32 	%f58, [%rd1+32];
	ld.global.f32 	%f59, [%rd1+36];
	fma.rn.f32 	%f311, %f55, 0f3DCCCCCD, 0f00000000;
	fma.rn.f32 	%f312, %f54, 0f3DCCCCCD, 0f00000000;
	fma.rn.f32 	%f313, %f53, 0f3DCCCCCD, 0f00000000;
	mul.f32 	%f201, %f59, 0f3F000000;
	cvt.rzi.f32.f32 	%f202, %f201;
	add.f32 	%f203, %f202, %f202;
	sub.f32 	%f204, %f59, %f203;
	abs.f32 	%f63, %f204;
	abs.f32 	%f64, %f59;
	mov.b32 	%r81, 0;
$L__BB0_16:
	mul.wide.u32 	%rd26, %r81, 36;
	add.s64 	%rd27, %rd6, %rd26;
	add.s64 	%rd8, %rd27, 4;
	ld.global.f32 	%f68, [%rd27+4];
	ld.global.f32 	%f69, [%rd27+8];
	ld.global.f32 	%f70, [%rd27+12];
	ld.global.f32 	%f71, [%rd27+16];
	ld.global.f32 	%f72, [%rd27+20];
	ld.global.f32 	%f73, [%rd27+24];
	ld.global.u32 	%r56, [%rd27];
	setp.eq.s32 	%p34, %r56, 1;
	@%p34 bra 	$L__BB0_20;
	sub.f32 	%f320, %f68, %f41;
	sub.f32 	%f321, %f69, %f42;
	sub.f32 	%f322, %f70, %f30;
	mul.f32 	%f205, %f321, %f321;
	fma.rn.f32 	%f206, %f320, %f320, %f205;
	fma.rn.f32 	%f207, %f322, %f322, %f206;
	sqrt.rn.f32 	%f77, %f207;
	setp.leu.f32 	%p35, %f77, 0f358637BD;
	@%p35 bra 	$L__BB0_19;
	div.rn.f32 	%f320, %f320, %f77;
	div.rn.f32 	%f321, %f321, %f77;
	div.rn.f32 	%f322, %f322, %f77;
$L__BB0_19:
	ld.global.f32 	%f208, [%rd8+24];
	fma.rn.f32 	%f209, %f77, %f77, 0f38D1B717;
	div.rn.f32 	%f323, %f208, %f209;
	bra.uni 	$L__BB0_23;
$L__BB0_20:
	neg.f32 	%f320, %f68;
	neg.f32 	%f321, %f69;
	neg.f32 	%f322, %f70;
	mul.f32 	%f210, %f69, %f69;
	fma.rn.f32 	%f211, %f68, %f68, %f210;
	fma.rn.f32 	%f212, %f70, %f70, %f211;
	sqrt.rn.f32 	%f88, %f212;
	setp.leu.f32 	%p36, %f88, 0f358637BD;
	@%p36 bra 	$L__BB0_22;
	div.rn.f32 	%f320, %f320, %f88;
	div.rn.f32 	%f321, %f321, %f88;
	div.rn.f32 	%f322, %f322, %f88;
$L__BB0_22:
	ld.global.f32 	%f323, [%rd8+24];
$L__BB0_23:
	mul.f32 	%f213, %f306, %f321;
	fma.rn.f32 	%f214, %f305, %f320, %f213;
	fma.rn.f32 	%f100, %f307, %f322, %f214;
	add.f32 	%f215, %f100, %f100;
	mul.f32 	%f216, %f305, %f215;
	mul.f32 	%f217, %f306, %f215;
	mul.f32 	%f218, %f307, %f215;
	sub.f32 	%f324, %f216, %f320;
	sub.f32 	%f325, %f217, %f321;
	sub.f32 	%f326, %f218, %f322;
	mul.f32 	%f219, %f325, %f325;
	fma.rn.f32 	%f220, %f324, %f324, %f219;
	fma.rn.f32 	%f221, %f326, %f326, %f220;
	sqrt.rn.f32 	%f104, %f221;
	setp.leu.f32 	%p37, %f104, 0f358637BD;
	@%p37 bra 	$L__BB0_25;
	div.rn.f32 	%f324, %f324, %f104;
	div.rn.f32 	%f325, %f325, %f104;
	div.rn.f32 	%f326, %f326, %f104;
$L__BB0_25:
	setp.eq.f32 	%p38, %f59, 0f00000000;
	mul.f32 	%f223, %f309, %f325;
	fma.rn.f32 	%f224, %f308, %f324, %f223;
	fma.rn.f32 	%f225, %f310, %f326, %f224;
	max.f32 	%f111, %f225, 0f00000000;
	abs.f32 	%f112, %f111;
	setp.eq.f32 	%p39, %f111, 0f3F800000;
	or.pred  	%p40, %p39, %p38;
	mov.f32 	%f327, 0f3F800000;
	@%p40 bra 	$L__BB0_30;
	setp.nan.f32 	%p41, %f64, %f64;
	setp.nan.f32 	%p42, %f112, %f112;
	or.pred  	%p43, %p42, %p41;
	@%p43 bra 	$L__BB0_29;
	setp.lt.f32 	%p44, %f112, 0f00800000;
	mul.f32 	%f226, %f112, 0f4B800000;
	selp.f32 	%f227, %f226, %f112, %p44;
	mov.b32 	%r57, %f227;
	add.s32 	%r58, %r57, -1060439283;
	and.b32  	%r59, %r58, -8388608;
	sub.s32 	%r60, %r57, %r59;
	mov.b32 	%f228, %r60;
	cvt.rn.f32.s32 	%f229, %r59;
	selp.f32 	%f230, 0fC1C00000, 0f00000000, %p44;
	fma.rn.f32 	%f231, %f229, 0f34000000, %f230;
	add.f32 	%f232, %f228, 0fBF800000;
	add.f32 	%f233, %f228, 0f3F800000;
	rcp.approx.ftz.f32 	%f234, %f233;
	add.f32 	%f235, %f232, %f232;
	mul.f32 	%f236, %f235, %f234;
	mul.f32 	%f237, %f236, %f236;
	neg.f32 	%f238, %f236;
	sub.f32 	%f239, %f232, %f236;
	add.f32 	%f240, %f239, %f239;
	fma.rn.f32 	%f241, %f238, %f232, %f240;
	mul.rn.f32 	%f242, %f234, %f241;
	fma.rn.f32 	%f243, %f237, 0f3A2C32E4, 0f3B52E7DB;
	fma.rn.f32 	%f244, %f243, %f237, 0f3C93BB73;
	fma.rn.f32 	%f245, %f244, %f237, 0f3DF6384F;
	mul.rn.f32 	%f246, %f245, %f237;
	fma.rn.f32 	%f247, %f236, 0f3FB8AA3B, %f231;
	mul.f32 	%f248, %f246, 0f40400000;
	sub.f32 	%f249, %f231, %f247;
	fma.rn.f32 	%f250, %f236, 0f3FB8AA3B, %f249;
	fma.rn.f32 	%f251, %f242, 0f3FB8AA3B, %f250;
	fma.rn.f32 	%f252, %f236, 0f32A55E34, %f251;
	fma.rn.f32 	%f253, %f248, %f242, %f252;
	fma.rn.f32 	%f254, %f246, %f236, %f253;
	add.rn.f32 	%f255, %f247, %f254;
	mul.rn.f32 	%f256, %f255, %f59;
	cvt.rni.f32.f32 	%f257, %f256;
	sub.f32 	%f258, %f256, %f257;
	neg.f32 	%f259, %f256;
	fma.rn.f32 	%f260, %f255, %f59, %f259;
	neg.f32 	%f261, %f247;
	add.rn.f32 	%f262, %f255, %f261;
	neg.f32 	%f263, %f262;
	add.rn.f32 	%f264, %f254, %f263;
	fma.rn.f32 	%f265, %f264, %f59, %f260;
	add.f32 	%f266, %f258, %f265;
	setp.gt.f32 	%p45, %f257, 0f00000000;
	selp.b32 	%r61, 0, -2097152000, %p45;
	setp.neu.f32 	%p46, %f111, 0f00000000;
	setp.neu.f32 	%p47, %f112, 0f7F800000;
	setp.lt.f32 	%p48, %f256, 0f00000000;
	selp.f32 	%f267, 0f00000000, 0f7F800000, %p48;
	abs.f32 	%f268, %f256;
	setp.gt.f32 	%p49, %f268, 0f43180000;
	cvt.rzi.s32.f32 	%r62, %f257;
	shl.b32 	%r63, %r62, 23;
	sub.s32 	%r64, %r63, %r61;
	mov.b32 	%f269, %r64;
	add.s32 	%r65, %r61, 2130706432;
	mov.b32 	%f270, %r65;
	fma.rn.f32 	%f271, %f266, 0f391FCB8E, 0f3AAF85ED;
	fma.rn.f32 	%f272, %f271, %f266, 0f3C1D9856;
	fma.rn.f32 	%f273, %f272, %f266, 0f3D6357BB;
	fma.rn.f32 	%f274, %f273, %f266, 0f3E75FDEC;
	fma.rn.f32 	%f275, %f274, %f266, 0f3F317218;
	fma.rn.f32 	%f276, %f275, %f266, 0f3F800000;
	mul.f32 	%f277, %f276, %f270;
	mul.f32 	%f278, %f277, %f269;
	selp.f32 	%f327, %f267, %f278, %p49;
	and.pred  	%p50, %p46, %p47;
	@%p50 bra 	$L__BB0_30;
	setp.lt.f32 	%p51, %f59, 0f00000000;
	setp.neu.f32 	%p52, %f63, 0f3F800000;
	add.f32 	%f279, %f111, %f111;
	mov.b32 	%r66, %f279;
	xor.b32  	%r67, %r66, 2139095040;
	selp.b32 	%r68, %r67, %r66, %p51;
	and.b32  	%r69, %r68, 2147483647;
	selp.b32 	%r70, %r69, %r68, %p52;
	mov.b32 	%f327, %r70;
	bra.uni 	$L__BB0_30;
$L__BB0_29:
	add.rn.f32 	%f327, %f111, %f59;
$L__BB0_30:
	max.f32 	%f280, %f100, 0f00000000;
	mul.f32 	%f281, %f53, %f71;
	mul.f32 	%f282, %f54, %f72;
	mul.f32 	%f283, %f55, %f73;
	mul.f32 	%f284, %f281, %f280;
	mul.f32 	%f285, %f282, %f280;
	mul.f32 	%f286, %f283, %f280;
	mul.f32 	%f287, %f56, %f71;
	mul.f32 	%f288, %f57, %f72;
	mul.f32 	%f289, %f58, %f73;
	mul.f32 	%f290, %f287, %f327;
	mul.f32 	%f291, %f288, %f327;
	mul.f32 	%f292, %f289, %f327;
	fma.rn.f32 	%f293, %f323, %f284, %f313;
	fma.rn.f32 	%f294, %f323, %f285, %f312;
	fma.rn.f32 	%f295, %f323, %f286, %f311;
	fma.rn.f32 	%f313, %f323, %f290, %f293;
	fma.rn.f32 	%f312, %f323, %f291, %f294;
	fma.rn.f32 	%f311, %f323, %f292, %f295;
	add.s32 	%r81, %r81, 1;
	setp.ne.s32 	%p53, %r81, %r31;
	@%p53 bra 	$L__BB0_16;
	max.f32 	%f296, %f313, 0f00000000;
	min.f32 	%f297, %f296, 0f3F800000;
	max.f32 	%f298, %f312, 0f00000000;
	min.f32 	%f299, %f298, 0f3F800000;
	max.f32 	%f300, %f311, 0f00000000;
	min.f32 	%f301, %f300, 0f3F800000;
	mul.f32 	%f302, %f297, 0f437F0000;
	cvt.rzi.u32.f32 	%r71, %f302;
	mul.f32 	%f303, %f299, 0f437F0000;
	cvt.rzi.u32.f32 	%r72, %f303;
	mul.f32 	%f304, %f301, 0f437F0000;
	cvt.rzi.u32.f32 	%r73, %f304;
	prmt.b32 	%r74, %r71, %r72, 0x3340U;
	prmt.b32 	%r75, %r73, 65535, 0x3340U;
	prmt.b32 	%r76, %r74, %r75, 0x5410U;
	st.global.u32 	[%rd7+-4], %r76;
	atom.global.add.u32 	%r77, [g_pixelWriteCount], 1;
$L__BB0_32:
	add.s32 	%r79, %r10, 1;
	setp.eq.s32 	%p54, %r10, %r3;
	@%p54 bra 	$L__BB0_33;
	bra.uni 	$L__BB0_6;
$L__BB0_33:
	add.s32 	%r9, %r78, 1;
	setp.eq.s32 	%p55, %r78, %r5;
	mov.u32 	%r78, %r9;
	@%p55 bra 	$L__BB0_44;
	bra.uni 	$L__BB0_4;
$L__BB0_34:
	setp.gt.s32 	%p6, %r2, %r3;
	@%p6 bra 	$L__BB0_43;
	cvt.rn.f32.u32 	%f144, %r78;
	add.f32 	%f145, %f144, 0f3F000000;
	sub.f32 	%f146, %f145, %f11;
	mul.f32 	%f120, %f16, %f146;
	mul.f32 	%f121, %f15, %f146;
	mul.lo.s32 	%r20, %r78, %r29;
	mov.u32 	%r83, %r2;
$L__BB0_36:
	mov.u32 	%r21, %r83;
	cvt.rn.f32.u32 	%f147, %r21;
	add.f32 	%f148, %f147, 0f3F000000;
	sub.f32 	%f149, %f148, %f10;
	fma.rn.f32 	%f150, %f14, %f149, %f120;
	div.rn.f32 	%f122, %f150, %f17;
	fma.rn.f32 	%f151, %f24, %f149, %f121;
	div.rn.f32 	%f123, %f151, %f17;
	mov.f32 	%f152, 0f3F800000;
	sub.f32 	%f153, %f152, %f122;
	sub.f32 	%f124, %f153, %f123;
	setp.ltu.f32 	%p7, %f122, 0f00000000;
	setp.ltu.f32 	%p8, %f123, 0f00000000;
	setp.ltu.f32 	%p9, %f124, 0f00000000;
	or.pred  	%p10, %p8, %p9;
	or.pred  	%p12, %p7, %p10;
	@%p12 bra 	$L__BB0_42;
	mul.f32 	%f154, %f8, %f123;
	fma.rn.f32 	%f155, %f4, %f122, %f154;
	fma.rn.f32 	%f125, %f12, %f124, %f155;
	add.s32 	%r22, %r21, %r20;
	setp.lt.s32 	%p13, %r22, 0;
	setp.ge.s32 	%p14, %r22, %r6;
	or.pred  	%p15, %p13, %p14;
	@%p15 bra 	$L__BB0_42;
	mul.wide.u32 	%rd22, %r22, 8;
	add.s64 	%rd23, %rd2, %rd22;
	add.s64 	%rd9, %rd23, 4;
	ld.global.u32 	%r84, [%rd23+4];
	mov.b32 	%r24, %f125;
$L__BB0_39:
	mov.b32 	%f156, %r84;
	setp.geu.f32 	%p16, %f125, %f156;
	@%p16 bra 	$L__BB0_42;
	atom.relaxed.global.cas.b32 	%r26, [%rd9], %r84, %r24;
	setp.ne.s32 	%p17, %r26, %r84;
	mov.u32 	%r84, %r26;
	@%p17 bra 	$L__BB0_39;
	ld.global.f32 	%f157, [%rd1+20];
	fma.rn.f32 	%f158, %f157, 0f3DCCCCCD, 0f00000000;
	ld.global.f32 	%f159, [%rd1+16];
	fma.rn.f32 	%f160, %f159, 0f3DCCCCCD, 0f00000000;
	ld.global.f32 	%f161, [%rd1+12];
	fma.rn.f32 	%f162, %f161, 0f3DCCCCCD, 0f00000000;
	max.f32 	%f163, %f162, 0f00000000;
	min.f32 	%f164, %f163, 0f3F800000;
	max.f32 	%f165, %f160, 0f00000000;
	min.f32 	%f166, %f165, 0f3F800000;
	max.f32 	%f167, %f158, 0f00000000;
	min.f32 	%f168, %f167, 0f3F800000;
	mul.f32 	%f169, %f164, 0f437F0000;
	cvt.rzi.u32.f32 	%r48, %f169;
	mul.f32 	%f170, %f166, 0f437F0000;
	cvt.rzi.u32.f32 	%r49, %f170;
	mul.f32 	%f171, %f168, 0f437F0000;
	cvt.rzi.u32.f32 	%r50, %f171;
	prmt.b32 	%r51, %r48, %r49, 0x3340U;
	prmt.b32 	%r52, %r50, 65535, 0x3340U;
	prmt.b32 	%r53, %r51, %r52, 0x5410U;
	st.global.u32 	[%rd9+-4], %r53;
	atom.global.add.u32 	%r54, [g_pixelWriteCount], 1;
$L__BB0_42:
	add.s32 	%r83, %r21, 1;
	setp.ne.s32 	%p18, %r21, %r3;
	@%p18 bra 	$L__BB0_36;
$L__BB0_43:
	add.s32 	%r28, %r78, 1;
	setp.ne.s32 	%p19, %r78, %r5;
	mov.u32 	%r78, %r28;
	@%p19 bra 	$L__BB0_34;
$L__BB0_44:
	ret;

}


// ===== COMPILED SASS (sm_100) =====

	.target	sm_100

	.elftype	@"ET_EXEC"


//--------------------- .note.nv.tkinfo           --------------------------
	.section	.note.nv.tkinfo,"",@"SHT_NOTE"
	.sectionflags	@"SHF_NOTE_NV_TKINFO"
	.tkinfo
        /*0018*/ 	.word	0x00000002
        /*0030*/ 	.string	""
        /*0030*/ 	.string	"ptxas"
        /*0030*/ 	.string	"Cuda compilation tools, release 13.0, V13.0.88"
        /*0030*/ 	.string	"Build cuda_13.0.r13.0/compiler.36424714_0"
        /*0030*/ 	.string	"-arch sm_100 -m 64 "



//--------------------- .note.nv.cuinfo           --------------------------
	.section	.note.nv.cuinfo,"",@"SHT_NOTE"
	.sectionflags	@"SHF_NOTE_NV_CUINFO"
        /*0018*/ 	.short	0x0002
        /*001a*/ 	.short	0x0064
        /*001c*/ 	.short	0x0082
	.zero		2


//--------------------- .nv.info                  --------------------------
	.section	.nv.info,"",@"SHT_CUDA_INFO"
	.align	4


	//----- nvinfo : EIATTR_REGCOUNT
	.align		4
        /*0000*/ 	.byte	0x04, 0x2f
        /*0002*/ 	.short	(.L_2 - .L_1)
	.align		4
.L_1:
        /*0004*/ 	.word	index@(_Z15rasterizeKernelPK12VertexDevicePKiiiiP11PixelDevicePK11LightDeviceiPK14MaterialDevice6float3f)
        /*0008*/ 	.word	0x0000004f


	//----- nvinfo : EIATTR_FRAME_SIZE
	.align		4
.L_2:
        /*000c*/ 	.byte	0x04, 0x11
        /*000e*/ 	.short	(.L_4 - .L_3)
	.align		4
.L_3:
        /*0010*/ 	.word	index@($__internal_1_$__cuda_sm3x_div_rn_noftz_f32_slowpath)
        /*0014*/ 	.word	0x00000000


	//----- nvinfo : EIATTR_FRAME_SIZE
	.align		4
.L_4:
        /*0018*/ 	.byte	0x04, 0x11
        /*001a*/ 	.short	(.L_6 - .L_5)
	.align		4
.L_5:
        /*001c*/ 	.word	index@($__internal_0_$__cuda_sm20_sqrt_rn_f32_slowpath)
        /*0020*/ 	.word	0x00000000


	//----- nvinfo : EIATTR_FRAME_SIZE
	.align		4
.L_6:
        /*0024*/ 	.byte	0x04, 0x11
        /*0026*/ 	.short	(.L_8 - .L_7)
	.align		4
.L_7:
        /*0028*/ 	.word	index@(_Z15rasterizeKernelPK12VertexDevicePKiiiiP11PixelDevicePK11LightDeviceiPK14MaterialDevice6float3f)
        /*002c*/ 	.word	0x00000000


	//----- nvinfo : EIATTR_MIN_STACK_SIZE
	.align		4
.L_8:
        /*0030*/ 	.byte	0x04, 0x12
        /*0032*/ 	.short	(.L_10 - .L_9)
	.align		4
.L_9:
        /*0034*/ 	.word	index@(_Z15rasterizeKernelPK12VertexDevicePKiiiiP11PixelDevicePK11LightDeviceiPK14MaterialDevice6float3f)
        /*0038*/ 	.word	0x00000000
.L_10:


//--------------------- .nv.compat                --------------------------
	.section	.nv.compat,"",@"SHT_CUDA_COMPAT_INFO"
	.align	4
        /*0000*/ 	.byte	0x02, 0x09, 0x00, 0x00, 0x02, 0x02, 0x01, 0x00, 0x02, 0x05, 0x05, 0x00, 0x03, 0x07, 0x01, 0x01
        /*0010*/ 	.byte	0x02, 0x03, 0x00, 0x00, 0x02, 0x06, 0x01, 0x00, 0x04, 0x0b, 0x08, 0x00, 0x01, 0x00, 0x00, 0x00
        /*0020*/ 	.byte	0x00, 0x00, 0x00, 0x00


//--------------------- .nv.info._Z15rasterizeKernelPK12VertexDevicePKiiiiP11PixelDevicePK11LightDeviceiPK14MaterialDevice6float3f --------------------------
	.section	.nv.info._Z15rasterizeKernelPK12VertexDevicePKiiiiP11PixelDevicePK11LightDeviceiPK14MaterialDevice6float3f,"",@"SHT_CUDA_INFO"
	.sectionflags	@""
	.align	4


	//----- nvinfo : EIATTR_CUDA_API_VERSION
	.align		4
        /*0000*/ 	.byte	0x04, 0x37
        /*0002*/ 	.short	(.L_12 - .L_11)
.L_11:
        /*0004*/ 	.word	0x00000082


	//----- nvinfo : EIATTR_KPARAM_INFO
	.align		4
.L_12:
        /*0008*/ 	.byte	0x04, 0x17
        /*000a*/ 	.short	(.L_14 - .L_13)
.L_13:
        /*000c*/ 	.word	0x00000000
        /*0010*/ 	.short	0x000a
        /*0012*/ 	.short	0x004c
        /*0014*/ 	.byte	0x00, 0xf0, 0x11, 0x00


	//----- nvinfo : EIATTR_KPARAM_INFO
	.align		4
.L_14:
        /*0018*/ 	.byte	0x04, 0x17
        /*001a*/ 	.short	(.L_16 - .L_15)
.L_15:
        /*001c*/ 	.word	0x00000000
        /*0020*/ 	.short	0x0009
        /*0022*/ 	.short	0x0040
        /*0024*/ 	.byte	0x00, 0xf0, 0x31, 0x00


	//----- nvinfo : EIATTR_KPARAM_INFO
	.align		4
.L_16:
        /*0028*/ 	.byte	0x04, 0x17
        /*002a*/ 	.short	(.L_18 - .L_17)
.L_17:
        /*002c*/ 	.word	0x00000000
        /*0030*/ 	.short	0x0008
        /*0032*/ 	.short	0x0038
        /*0034*/ 	.byte	0x00, 0xf5, 0x21, 0x00


	//----- nvinfo : EIATTR_KPARAM_INFO
	.align		4
.L_18:
        /*0038*/ 	.byte	0x04, 0x17
        /*003a*/ 	.short	(.L_20 - .L_19)
.L_19:
        /*003c*/ 	.word	0x00000000
        /*0040*/ 	.short	0x0007
        /*0042*/ 	.short	0x0030
        /*0044*/ 	.byte	0x00, 0xf0, 0x11, 0x00


	//----- nvinfo : EIATTR_KPARAM_INFO
	.align		4
.L_20:
        /*0048*/ 	.byte	0x04, 0x17
        /*004a*/ 	.short	(.L_22 - .L_21)
.L_21:
        /*004c*/ 	.word	0x00000000
        /*0050*/ 	.short	0x0006
        /*0052*/ 	.short	0x0028
        /*0054*/ 	.byte	0x00, 0xf5, 0x21, 0x00


	//----- nvinfo : EIATTR_KPARAM_INFO
	.align		4
.L_22:
        /*0058*/ 	.byte	0x04, 0x17
        /*005a*/ 	.short	(.L_24 - .L_23)
.L_23:
        /*005c*/ 	.word	0x00000000
        /*0060*/ 	.short	0x0005
        /*0062*/ 	.short	0x0020
        /*0064*/ 	.byte	0x00, 0xf5, 0x21, 0x00


	//----- nvinfo : EIATTR_KPARAM_INFO
	.align		4
.L_24:
        /*0068*/ 	.byte	0x04, 0x17
        /*006a*/ 	.short	(.L_26 - .L_25)
.L_25:
        /*006c*/ 	.word	0x00000000
        /*0070*/ 	.short	0x0004
        /*0072*/ 	.short	0x0018
        /*0074*/ 	.byte	0x00, 0xf0, 0x11, 0x00


	//----- nvinfo : EIATTR_KPARAM_INFO
	.align		4
.L_26:
        /*0078*/ 	.byte	0x04, 0x17
        /*007a*/ 	.short	(.L_28 - .L_27)
.L_27:
        /*007c*/ 	.word	0x00000000
        /*0080*/ 	.short	0x0003
        /*0082*/ 	.short	0x0014
        /*0084*/ 	.byte	0x00, 0xf0, 0x11, 0x00


	//----- nvinfo : EIATTR_KPARAM_INFO
	.align		4
.L_28:
        /*0088*/ 	.byte	0x04, 0x17
        /*008a*/ 	.short	(.L_30 - .L_29)
.L_29:
        /*008c*/ 	.word	0x00000000
        /*0090*/ 	.short	0x0002
        /*0092*/ 	.short	0x0010
        /*0094*/ 	.byte	0x00, 0xf0, 0x11, 0x00


	//----- nvinfo : EIATTR_KPARAM_INFO
	.align		4
.L_30:
        /*0098*/ 	.byte	0x04, 0x17
        /*009a*/ 	.short	(.L_32 - .L_31)
.L_31:
        /*009c*/ 	.word	0x00000000
        /*00a0*/ 	.short	0x0001
        /*00a2*/ 	.short	0x0008
        /*00a4*/ 	.byte	0x00, 0xf5, 0x21, 0x00


	//----- nvinfo : EIATTR_KPARAM_INFO
	.align		4
.L_32:
        /*00a8*/ 	.byte	0x04, 0x17
        /*00aa*/ 	.short	(.L_34 - .L_33)
.L_33:
        /*00ac*/ 	.word	0x00000000
        /*00b0*/ 	.short	0x0000
        /*00b2*/ 	.short	0x0000
        /*00b4*/ 	.byte	0x00, 0xf5, 0x21, 0x00


	//----- nvinfo : EIATTR_SPARSE_MMA_MASK
	.align		4
.L_34:
        /*00b8*/ 	.byte	0x03, 0x50
        /*00ba*/ 	.short	0x0000


	//----- nvinfo : EIATTR_MAXREG_COUNT
	.align		4
        /*00bc*/ 	.byte	0x03, 0x1b
        /*00be*/ 	.short	0x00ff


	//----- nvinfo : EIATTR_MERCURY_ISA_VERSION
	.align		4
        /*00c0*/ 	.byte	0x03, 0x5f
        /*00c2*/ 	.short	0x0101


	//----- nvinfo : EIATTR_INT_WARP_WIDE_INSTR_OFFSETS
	.align		4
        /*00c4*/ 	.byte	0x04, 0x31
        /*00c6*/ 	.short	(.L_36 - .L_35)


	//   ....[0]....
.L_35:
        /*00c8*/ 	.word	0x000008b0


	//   ....[1]....
        /*00cc*/ 	.word	0x00002fc0


	//----- nvinfo : EIATTR_VRC_CTA_INIT_COUNT
	.align		4
.L_36:
        /*00d0*/ 	.byte	0x02, 0x4a
	.zero		1
	.zero		1


	//----- nvinfo : EIATTR_EXIT_INSTR_OFFSETS
	.align		4
        /*00d4*/ 	.byte	0x04, 0x1c
        /*00d6*/ 	.short	(.L_38 - .L_37)


	//   ....[0]....
.L_37:
        /*00d8*/ 	.word	0x00000070


	//   ....[1]....
        /*00dc*/ 	.word	0x00000280


	//   ....[2]....
        /*00e0*/ 	.word	0x00000a80


	//   ....[3]....
        /*00e4*/ 	.word	0x00003100


	//----- nvinfo : EIATTR_CRS_STACK_SIZE
	.align		4
.L_38:
        /*00e8*/ 	.byte	0x04, 0x1e
        /*00ea*/ 	.short	(.L_40 - .L_39)
.L_39:
        /*00ec*/ 	.word	0x00000000


	//----- nvinfo : EIATTR_CBANK_PARAM_SIZE
	.align		4
.L_40:
        /*00f0*/ 	.byte	0x03, 0x19
        /*00f2*/ 	.short	0x0050


	//----- nvinfo : EIATTR_PARAM_CBANK
	.align		4
        /*00f4*/ 	.byte	0x04, 0x0a
        /*00f6*/ 	.short	(.L_42 - .L_41)
	.align		4
.L_41:
        /*00f8*/ 	.word	index@(.nv.constant0._Z15rasterizeKernelPK12VertexDevicePKiiiiP11PixelDevicePK11LightDeviceiPK14MaterialDevice6float3f)
        /*00fc*/ 	.short	0x0380
        /*00fe*/ 	.short	0x0050


	//----- nvinfo : EIATTR_SW_WAR
	.align		4
.L_42:
        /*0100*/ 	.byte	0x04, 0x36
        /*0102*/ 	.short	(.L_44 - .L_43)
.L_43:
        /*0104*/ 	.word	0x00000008
.L_44:


//--------------------- .nv.callgraph             --------------------------
	.section	.nv.callgraph,"",@"SHT_CUDA_CALLGRAPH"
	.align	4
	.sectionentsize	8
	.align		4
        /*0000*/ 	.word	0x00000000
	.align		4
        /*0004*/ 	.word	0xffffffff
	.align		4
        /*0008*/ 	.word	0x00000000
	.align		4
        /*000c*/ 	.word	0xfffffffe
	.align		4
        /*0010*/ 	.word	0x00000000
	.align		4
        /*0014*/ 	.word	0xfffffffd
	.align		4
        /*0018*/ 	.word	0x00000000
	.align		4
        /*001c*/ 	.word	0xfffffffc


//--------------------- .nv.constant4             --------------------------
	.section	.nv.constant4,"a",@progbits
	.align	8
	.align		8
.nv.constant4:
        /*0000*/ 	.dword	g_pixelWriteCount


//--------------------- .text._Z15rasterizeKernelPK12VertexDevicePKiiiiP11PixelDevicePK11LightDeviceiPK14MaterialDevice6float3f --------------------------
	.section	.text._Z15rasterizeKernelPK12VertexDevicePKiiiiP11PixelDevicePK11LightDeviceiPK14MaterialDevice6float3f,"ax",@progbits
	.align	128
        .global         _Z15rasterizeKernelPK12VertexDevicePKiiiiP11PixelDevicePK11LightDeviceiPK14MaterialDevice6float3f
        .type           _Z15rasterizeKernelPK12VertexDevicePKiiiiP11PixelDevicePK11LightDeviceiPK14MaterialDevice6float3f,@function
        .size           _Z15rasterizeKernelPK12VertexDevicePKiiiiP11PixelDevicePK11LightDeviceiPK14MaterialDevice6float3f,(.L_x_103 - _Z15rasterizeKernelPK12VertexDevicePKiiiiP11PixelDevicePK11LightDeviceiPK14MaterialDevice6float3f)
        .other          _Z15rasterizeKernelPK12VertexDevicePKiiiiP11PixelDevicePK11LightDeviceiPK14MaterialDevice6float3f,@"STO_CUDA_ENTRY STV_DEFAULT"
_Z15rasterizeKernelPK12VertexDevicePKiiiiP11PixelDevicePK11LightDeviceiPK14MaterialDevice6float3f:
.text._Z15rasterizeKernelPK12VertexDevicePKiiiiP11PixelDevicePK11LightDeviceiPK14MaterialDevice6float3f:
[----:B------:R-:W-:Y:S01]  /*0000*/  LDC R1, c[0x0][0x37c] ;  /* 0x0000df00ff017b82 */ /* 0x000fe20000000800 */
[----:B------:R-:W0:Y:S07]  /*0010*/  S2R R3, SR_TID.X ;  /* 0x0000000000037919 */ /* 0x000e2e0000002100 */
[----:B------:R-:W0:Y:S01]  /*0020*/  S2UR UR4, SR_CTAID.X ;  /* 0x00000000000479c3 */ /* 0x000e220000002500 */
[----:B------:R-:W1:Y:S07]  /*0030*/  LDCU UR5, c[0x0][0x390] ;  /* 0x00007200ff0577ac */ /* 0x000e6e0008000800 */
[----:B------:R-:W0:Y:S02]  /*0040*/  LDC R0, c[0x0][0x360] ;  /* 0x0000d800ff007b82 */ /* 0x000e240000000800 */
[----:B0-----:R-:W-:-:S05]  /*0050*/  IMAD R0, R0, UR4, R3 ;  /* 0x0000000400007c24 */ /* 0x001fca000f8e0203 */
[----:B-1----:R-:W-:-:S13]  /*0060*/  ISETP.GE.AND P0, PT, R0, UR5, PT ;  /* 0x0000000500007c0c */ /* 0x002fda000bf06270 */
[----:B------:R-:W-:Y:S05]  /*0070*/  @P0 EXIT ;  /* 0x000000000000094d */ /* 0x000fea0003800000 */
[----:B------:R-:W0:Y:S01]  /*0080*/  LDC.64 R2, c[0x0][0x388] ;  /* 0x0000e200ff027b82 */ /* 0x000e220000000a00 */
[----:B------:R-:W1:Y:S01]  /*0090*/  LDCU.64 UR4, c[0x0][0x358] ;  /* 0x00006b00ff0477ac */ /* 0x000e620008000a00 */
[----:B------:R-:W-:-:S06]  /*00a0*/  LEA R5, R0, R0, 0x1 ;  /* 0x0000000000057211 */ /* 0x000fcc00078e08ff */
[----:B------:R-:W2:Y:S08]  /*00b0*/  LDC.64 R8, c[0x0][0x380] ;  /* 0x0000e000ff087b82 */ /* 0x000eb00000000a00 */
[----:B------:R-:W3:Y:S01]  /*00c0*/  LDC R21, c[0x0][0x398] ;  /* 0x0000e600ff157b82 */ /* 0x000ee20000000800 */
[----:B0-----:R-:W-:-:S05]  /*00d0*/  IMAD.WIDE R2, R5, 0x4, R2 ;  /* 0x0000000405027825 */ /* 0x001fca00078e0202 */
[----:B-1----:R-:W2:Y:S04]  /*00e0*/  LDG.E R5, desc[UR4][R2.64] ;  /* 0x0000000402057981 */ /* 0x002ea8000c1e1900 */
[----:B------:R-:W4:Y:S04]  /*00f0*/  LDG.E R7, desc[UR4][R2.64+0x4] ;  /* 0x0000040402077981 */ /* 0x000f28000c1e1900 */
[----:B------:R-:W5:Y:S01]  /*0100*/  LDG.E R11, desc[UR4][R2.64+0x8] ;  /* 0x00000804020b7981 */ /* 0x000f62000c1e1900 */
[----:B--2---:R-:W-:-:S04]  /*0110*/  IMAD.WIDE R4, R5, 0x18, R8 ;  /* 0x0000001805047825 */ /* 0x004fc800078e0208 */
[--C-:B----4-:R-:W-:Y:S01]  /*0120*/  IMAD.WIDE R6, R7, 0x18, R8.reuse ;  /* 0x0000001807067825 */ /* 0x110fe200078e0208 */
[----:B------:R-:W2:Y:S03]  /*0130*/  LDG.E R50, desc[UR4][R4.64+0x4] ;  /* 0x0000040404327981 */ /* 0x000ea6000c1e1900 */
[----:B-----5:R-:W-:Y:S01]  /*0140*/  IMAD.WIDE R8, R11, 0x18, R8 ;  /* 0x000000180b087825 */ /* 0x020fe200078e0208 */
[----:B------:R-:W2:Y:S04]  /*0150*/  LDG.E R48, desc[UR4][R6.64+0x4] ;  /* 0x0000040406307981 */ /* 0x000ea8000c1e1900 */
[----:B------:R-:W2:Y:S04]  /*0160*/  LDG.E R47, desc[UR4][R8.64+0x4] ;  /* 0x00000404082f7981 */ /* 0x000ea8000c1e1900 */
[----:B------:R-:W4:Y:S04]  /*0170*/  LDG.E R46, desc[UR4][R6.64] ;  /* 0x00000004062e7981 */ /* 0x000f28000c1e1900 */
[----:B------:R-:W4:Y:S04]  /*0180*/  LDG.E R45, desc[UR4][R8.64] ;  /* 0x00000004082d7981 */ /* 0x000f28000c1e1900 */
[----:B------:R-:W5:Y:S01]  /*0190*/  LDG.E R44, desc[UR4][R4.64] ;  /* 0x00000004042c7981 */ /* 0x000f62000c1e1900 */
[----:B--2---:R-:W-:-:S02]  /*01a0*/  FMNMX3 R0, R50, R48, R47, PT ;  /* 0x0000003032007276 */ /* 0x004fc4000380002f */
[----:B------:R-:W-:-:S04]  /*01b0*/  FMNMX3 R2, R50, R48, R47, !PT ;  /* 0x0000003032027276 */ /* 0x000fc8000780002f */
[----:B------:R-:W0:Y:S08]  /*01c0*/  F2I.FLOOR.NTZ R0, R0 ;  /* 0x0000000000007305 */ /* 0x000e300000207100 */
[----:B------:R-:W3:Y:S01]  /*01d0*/  F2I.CEIL.NTZ R2, R2 ;  /* 0x0000000200027305 */ /* 0x000ee2000020b100 */
[----:B------:R-:W-:Y:S01]  /*01e0*/  FADD R3, R50, -R47 ;  /* 0x8000002f32037221 */ /* 0x000fe20000000000 */
[----:B----4-:R-:W-:Y:S01]  /*01f0*/  FADD R42, -R46, R45 ;  /* 0x0000002d2e2a7221 */ /* 0x010fe20000000100 */
[----:B------:R-:W-:Y:S01]  /*0200*/  FADD R43, R48, -R47 ;  /* 0x8000002f302b7221 */ /* 0x000fe20000000000 */
[----:B-----5:R-:W-:-:S02]  /*0210*/  FADD R40, R44, -R45 ;  /* 0x8000002d2c287221 */ /* 0x020fc40000000000 */
[----:B------:R-:W-:Y:S01]  /*0220*/  FMUL R10, R42, R3 ;  /* 0x000000032a0a7220 */ /* 0x000fe20000400000 */
[----:B0-----:R-:W-:-:S03]  /*0230*/  VIMNMX R22, PT, PT, RZ, R0, !PT ;  /* 0x00000000ff167248 */ /* 0x001fc60007fe0100 */
[----:B------:R-:W-:Y:S01]  /*0240*/  FFMA R35, R43, R40, R10 ;  /* 0x000000282b237223 */ /* 0x000fe2000000000a */
[----:B---3--:R-:W-:-:S04]  /*0250*/  VIADDMNMX R41, R21, 0xffffffff, R2, PT ;  /* 0xffffffff15297846 */ /* 0x008fc80003800102 */
[----:B------:R-:W-:-:S04]  /*0260*/  ISETP.GT.AND P0, PT, R22, R41, PT ;  /* 0x000000291600720c */ /* 0x000fc80003f04270 */
[----:B------:R-:W-:-:S13]  /*0270*/  FSETP.LT.OR P0, PT, |R35|, 9.9999999747524270788e-07, P0 ;  /* 0x358637bd2300780b */ /* 0x000fda0000701600 */
[----:B------:R-:W-:Y:S05]  /*0280*/  @P0 EXIT ;  /* 0x000000000000094d */ /* 0x000fea0003800000 */
[----:B------:R0:W5:Y:S01]  /*0290*/  LDG.E R34, desc[UR4][R4.64+0x8] ;  /* 0x0000080404227981 */ /* 0x000162000c1e1900 */
[----:B------:R-:W1:Y:S01]  /*02a0*/  LDCU UR6, c[0x0][0x3b0] ;  /* 0x00007600ff0677ac */ /* 0x000e620008000800 */
[----:B------:R-:W2:Y:S02]  /*02b0*/  LDC R19, c[0x0][0x394] ;  /* 0x0000e500ff137b82 */ /* 0x000ea40000000800 */
[----:B------:R0:W5:Y:S04]  /*02c0*/  LDG.E R33, desc[UR4][R4.64+0xc] ;  /* 0x00000c0404217981 */ /* 0x000168000c1e1900 */
        /* <DEDUP_REMOVED lines=9> */
[----:B------:R0:W5:Y:S01]  /*0360*/  LDG.E R23, desc[UR4][R8.64+0x14] ;  /* 0x0000140408177981 */ /* 0x000162000c1e1900 */
[CCC-:B------:R-:W-:Y:S01]  /*0370*/  FMNMX3 R2, R44.reuse, R46.reuse, R45.reuse, !PT ;  /* 0x0000002e2c027276 */ /* 0x1c0fe2000780002d */
[----:B-1----:R-:W-:Y:S01]  /*0380*/  UISETP.GT.AND UP0, UPT, UR6, URZ, UPT ;  /* 0x000000ff0600728c */ /* 0x002fe2000bf04270 */
[----:B------:R-:W-:Y:S01]  /*0390*/  FMNMX3 R0, R44, R46, R45, PT ;  /* 0x0000002e2c007276 */ /* 0x000fe2000380002d */
[----:B--2---:R-:W-:-:S02]  /*03a0*/  IMAD R21, R21, R19, RZ ;  /* 0x0000001315157224 */ /* 0x004fc400078e02ff */
[----:B------:R-:W-:Y:S01]  /*03b0*/  FADD R20, -R50, R47 ;  /* 0x0000002f32147221 */ /* 0x000fe20000000100 */
[----:B------:R-:W1:Y:S08]  /*03c0*/  F2I.CEIL.NTZ R2, R2 ;  /* 0x0000000200027305 */ /* 0x000e70000020b100 */
[----:B------:R-:W2:Y:S01]  /*03d0*/  F2I.FLOOR.NTZ R0, R0 ;  /* 0x0000000000007305 */ /* 0x000ea20000207100 */
[----:B-1----:R-:W-:-:S02]  /*03e0*/  VIADDMNMX R19, R19, 0xffffffff, R2, PT ;  /* 0xffffffff13137846 */ /* 0x002fc40003800102 */
[----:B--2---:R-:W-:Y:S01]  /*03f0*/  VIMNMX R18, PT, PT, RZ, R0, !PT ;  /* 0x00000000ff127248 */ /* 0x004fe20007fe0100 */
[----:B0-----:R-:W-:Y:S06]  /*0400*/  BRA.U UP0, `(.L_x_0) ;  /* 0x0000000500a07547 */ /* 0x001fec000b800000 */
.L_x_12:
[----:B------:R-:W-:Y:S01]  /*0410*/  ISETP.GT.AND P0, PT, R18, R19, PT ;  /* 0x000000131200720c */ /* 0x000fe20003f04270 */
[----:B------:R-:W-:-:S12]  /*0420*/  BSSY B2, `(.L_x_1) ;  /* 0x0000062000027945 */ /* 0x000fd80003800000 */
[----:B01----:R-:W-:Y:S05]  /*0430*/  @P0 BRA `(.L_x_2) ;  /* 0x0000000400800947 */ /* 0x003fea0003800000 */
[----:B------:R-:W-:Y:S02]  /*0440*/  I2FP.F32.U32 R0, R22 ;  /* 0x0000001600007245 */ /* 0x000fe40000201000 */
[----:B------:R-:W-:-:S03]  /*0450*/  MOV R6, R18 ;  /* 0x0000001200067202 */ /* 0x000fc60000000f00 */
[----:B------:R-:W-:-:S04]  /*0460*/  FADD R0, R0, 0.5 ;  /* 0x3f00000000007421 */ /* 0x000fc80000000000 */
[----:B------:R-:W-:-:S04]  /*0470*/  FADD R5, -R47, R0 ;  /* 0x000000002f057221 */ /* 0x000fc80000000100 */
[-C--:B------:R-:W-:Y:S01]  /*0480*/  FMUL R4, R42, R5.reuse ;  /* 0x000000052a047220 */ /* 0x080fe20000400000 */
[----:B------:R-:W-:-:S07]  /*0490*/  FMUL R5, R40, R5 ;  /* 0x0000000528057220 */ /* 0x000fce0000400000 */
.L_x_11:
[----:B------:R-:W-:Y:S01]  /*04a0*/  I2FP.F32.U32 R0, R6 ;  /* 0x0000000600007245 */ /* 0x000fe20000201000 */
[----:B01----:R-:W0:Y:S01]  /*04b0*/  MUFU.RCP R2, R35 ;  /* 0x0000002300027308 */ /* 0x003e220000001000 */
[----:B------:R-:W-:Y:S05]  /*04c0*/  YIELD ;  /* 0x0000000000007946 */ /* 0x000fea0003800000 */
[----:B------:R-:W-:Y:S01]  /*04d0*/  FADD R0, R0, 0.5 ;  /* 0x3f00000000007421 */ /* 0x000fe20000000000 */
[----:B------:R-:W-:Y:S03]  /*04e0*/  BSSY.RECONVERGENT B3, `(.L_x_3) ;  /* 0x000000e000037945 */ /* 0x000fe60003800200 */
[----:B------:R-:W-:-:S04]  /*04f0*/  FADD R0, -R45, R0 ;  /* 0x000000002d007221 */ /* 0x000fc80000000100 */
[----:B------:R-:W-:Y:S01]  /*0500*/  FFMA R71, R43, R0, R4 ;  /* 0x000000002b477223 */ /* 0x000fe20000000004 */
[----:B0-----:R-:W-:-:S03]  /*0510*/  FFMA R3, -R35, R2, 1 ;  /* 0x3f80000023037423 */ /* 0x001fc60000000102 */
[----:B------:R-:W0:Y:S01]  /*0520*/  FCHK P0, R71, R35 ;  /* 0x0000002347007302 */ /* 0x000e220000000000 */
[----:B------:R-:W-:-:S04]  /*0530*/  FFMA R2, R2, R3, R2 ;  /* 0x0000000302027223 */ /* 0x000fc80000000002 */
[----:B------:R-:W-:-:S04]  /*0540*/  FFMA R3, R71, R2, RZ ;  /* 0x0000000247037223 */ /* 0x000fc800000000ff */
[----:B------:R-:W-:-:S04]  /*0550*/  FFMA R7, -R35, R3, R71 ;  /* 0x0000000323077223 */ /* 0x000fc80000000147 */
[----:B------:R-:W-:Y:S01]  /*0560*/  FFMA R3, R2, R7, R3 ;  /* 0x0000000702037223 */ /* 0x000fe20000000003 */
[----:B0-----:R-:W-:Y:S06]  /*0570*/  @!P0 BRA `(.L_x_4) ;  /* 0x0000000000108947 */ /* 0x001fec0003800000 */
[----:B------:R-:W-:Y:S02]  /*0580*/  MOV R72, R35 ;  /* 0x0000002300487202 */ /* 0x000fe40000000f00 */
[----:B------:R-:W-:-:S07]  /*0590*/  MOV R64, 0x5b0 ;  /* 0x000005b000407802 */ /* 0x000fce0000000f00 */
[----:B-----5:R-:W-:Y:S05]  /*05a0*/  CALL.REL.NOINC `($__internal_1_$__cuda_sm3x_div_rn_noftz_f32_slowpath) ;  /* 0x0000002c00387944 */ /* 0x020fea0003c00000 */
[----:B------:R-:W-:-:S07]  /*05b0*/  MOV R3, R14 ;  /* 0x0000000e00037202 */ /* 0x000fce0000000f00 */
.L_x_4:
[----:B------:R-:W-:Y:S05]  /*05c0*/  BSYNC.RECONVERGENT B3 ;  /* 0x0000000000037941 */ /* 0x000fea0003800200 */
.L_x_3:
[----:B------:R-:W0:Y:S01]  /*05d0*/  MUFU.RCP R2, R35 ;  /* 0x0000002300027308 */ /* 0x000e220000001000 */
[----:B------:R-:W-:Y:S01]  /*05e0*/  FFMA R71, R20, R0, R5 ;  /* 0x0000000014477223 */ /* 0x000fe20000000005 */
[----:B------:R-:W-:Y:S06]  /*05f0*/  BSSY.RECONVERGENT B3, `(.L_x_5) ;  /* 0x000000b000037945 */ /* 0x000fec0003800200 */
[----:B------:R-:W1:Y:S01]  /*0600*/  FCHK P0, R71, R35 ;  /* 0x0000002347007302 */ /* 0x000e620000000000 */
[----:B0-----:R-:W-:-:S04]  /*0610*/  FFMA R7, -R35, R2, 1 ;  /* 0x3f80000023077423 */ /* 0x001fc80000000102 */
[----:B------:R-:W-:-:S04]  /*0620*/  FFMA R0, R2, R7, R2 ;  /* 0x0000000702007223 */ /* 0x000fc80000000002 */
[----:B------:R-:W-:-:S04]  /*0630*/  FFMA R2, R0, R71, RZ ;  /* 0x0000004700027223 */ /* 0x000fc800000000ff */
[----:B------:R-:W-:-:S04]  /*0640*/  FFMA R7, -R35, R2, R71 ;  /* 0x0000000223077223 */ /* 0x000fc80000000147 */
[----:B------:R-:W-:Y:S01]  /*0650*/  FFMA R14, R0, R7, R2 ;  /* 0x00000007000e7223 */ /* 0x000fe20000000002 */
[----:B-1----:R-:W-:Y:S06]  /*0660*/  @!P0 BRA `(.L_x_6) ;  /* 0x00000000000c8947 */ /* 0x002fec0003800000 */
[----:B------:R-:W-:Y:S02]  /*0670*/  MOV R72, R35 ;  /* 0x0000002300487202 */ /* 0x000fe40000000f00 */
[----:B------:R-:W-:-:S07]  /*0680*/  MOV R64, 0x6a0 ;  /* 0x000006a000407802 */ /* 0x000fce0000000f00 */
[----:B-----5:R-:W-:Y:S05]  /*0690*/  CALL.REL.NOINC `($__internal_1_$__cuda_sm3x_div_rn_noftz_f32_slowpath) ;  /* 0x0000002800fc7944 */ /* 0x020fea0003c00000 */
.L_x_6:
[----:B------:R-:W-:Y:S05]  /*06a0*/  BSYNC.RECONVERGENT B3 ;  /* 0x0000000000037941 */ /* 0x000fea0003800200 */
.L_x_5:
[----:B------:R-:W-:Y:S01]  /*06b0*/  FADD R7, -R3, 1 ;  /* 0x3f80000003077421 */ /* 0x000fe20000000100 */
[----:B------:R-:W-:Y:S03]  /*06c0*/  BSSY B0, `(.L_x_7) ;  /* 0x0000034000007945 */ /* 0x000fe60003800000 */
[----:B------:R-:W-:-:S05]  /*06d0*/  FADD R0, R7, -R14 ;  /* 0x8000000e07007221 */ /* 0x000fca0000000000 */
[----:B------:R-:W-:-:S04]  /*06e0*/  FSETP.GE.AND P0, PT, R0, RZ, PT ;  /* 0x000000ff0000720b */ /* 0x000fc80003f06000 */
[----:B------:R-:W-:-:S04]  /*06f0*/  FSETP.LTU.OR P0, PT, R14, RZ, !P0 ;  /* 0x000000ff0e00720b */ /* 0x000fc80004709400 */
[----:B------:R-:W-:-:S13]  /*0700*/  FSETP.LTU.OR P0, PT, R3, RZ, P0 ;  /* 0x000000ff0300720b */ /* 0x000fda0000709400 */
[----:B------:R-:W-:Y:S05]  /*0710*/  @P0 BRA `(.L_x_8) ;  /* 0x0000000000b80947 */ /* 0x000fea0003800000 */
[----:B------:R-:W0:Y:S01]  /*0720*/  LDCU UR6, c[0x0][0x394] ;  /* 0x00007280ff0677ac */ /* 0x000e220008000800 */
[----:B-----5:R-:W-:-:S04]  /*0730*/  FMUL R7, R30, R14 ;  /* 0x0000000e1e077220 */ /* 0x020fc80000400000 */
[----:B------:R-:W-:-:S04]  /*0740*/  FFMA R7, R34, R3, R7 ;  /* 0x0000000322077223 */ /* 0x000fc80000000007 */
[----:B------:R-:W-:Y:S01]  /*0750*/  FFMA R3, R26, R0, R7 ;  /* 0x000000001a037223 */ /* 0x000fe20000000007 */
[----:B0-----:R-:W-:-:S05]  /*0760*/  IMAD R2, R22, UR6, R6 ;  /* 0x0000000616027c24 */ /* 0x001fca000f8e0206 */
[----:B------:R-:W-:-:S04]  /*0770*/  ISETP.GE.AND P0, PT, R2, R21, PT ;  /* 0x000000150200720c */ /* 0x000fc80003f06270 */
[----:B------:R-:W-:-:S13]  /*0780*/  ISETP.LT.OR P0, PT, R2, RZ, P0 ;  /* 0x000000ff0200720c */ /* 0x000fda0000701670 */
[----:B------:R-:W-:Y:S05]  /*0790*/  @P0 BRA `(.L_x_8) ;  /* 0x0000000000980947 */ /* 0x000fea0003800000 */
[----:B------:R-:W0:Y:S02]  /*07a0*/  LDC.64 R8, c[0x0][0x3a0] ;  /* 0x0000e800ff087b82 */ /* 0x000e240000000a00 */
[----:B0-----:R-:W-:-:S05]  /*07b0*/  IMAD.WIDE.U32 R8, R2, 0x8, R8 ;  /* 0x0000000802087825 */ /* 0x001fca00078e0008 */
[----:B------:R0:W5:Y:S01]  /*07c0*/  LDG.E R2, desc[UR4][R8.64+0x4] ;  /* 0x0000040408027981 */ /* 0x000162000c1e1900 */
[----:B------:R-:W-:Y:S01]  /*07d0*/  BSSY B1, `(.L_x_9) ;  /* 0x0000009000017945 */ /* 0x000fe20003800000 */
.L_x_10:
[----:B-----5:R-:W-:Y:S01]  /*07e0*/  FSETP.GEU.AND P0, PT, R3, R2, PT ;  /* 0x000000020300720b */ /* 0x020fe20003f0e000 */
[----:B------:R-:W-:-:S12]  /*07f0*/  YIELD ;  /* 0x0000000000007946 */ /* 0x000fd80003800000 */
[----:B------:R-:W-:Y:S05]  /*0800*/  @P0 BREAK B1 ;  /* 0x0000000000010942 */ /* 0x000fea0003800000 */
[----:B------:R-:W-:Y:S05]  /*0810*/  @P0 BRA `(.L_x_8) ;  /* 0x0000000000780947 */ /* 0x000fea0003800000 */
[----:B------:R-:W2:Y:S02]  /*0820*/  ATOMG.E.CAS.STRONG.GPU PT, R7, [R8+0x4], R2, R3 ;  /* 0x00000402080773a9 */ /* 0x000ea400001ee103 */
[----:B--2---:R-:W-:Y:S02]  /*0830*/  ISETP.NE.AND P0, PT, R7, R2, PT ;  /* 0x000000020700720c */ /* 0x004fe40003f05270 */
[----:B------:R-:W-:-:S11]  /*0840*/  MOV R2, R7 ;  /* 0x0000000700027202 */ /* 0x000fd60000000f00 */
[----:B------:R-:W-:Y:S05]  /*0850*/  @P0 BRA `(.L_x_10) ;  /* 0xfffffffc00e00947 */ /* 0x000fea000383ffff */
[----:B------:R-:W-:Y:S05]  /*0860*/  BSYNC B1 ;  /* 0x0000000000017941 */ /* 0x000fea0003800000 */
.L_x_9:
[----:B------:R-:W1:Y:S02]  /*0870*/  LDC.64 R10, c[0x0][0x3b8] ;  /* 0x0000ee00ff0a7b82 */ /* 0x000e640000000a00 */
[----:B-1----:R-:W2:Y:S04]  /*0880*/  LDG.E R0, desc[UR4][R10.64+0x14] ;  /* 0x000014040a007981 */ /* 0x002ea8000c1e1900 */
[----:B------:R-:W3:Y:S04]  /*0890*/  LDG.E R2, desc[UR4][R10.64+0x10] ;  /* 0x000010040a027981 */ /* 0x000ee8000c1e1900 */
[----:B------:R1:W4:Y:S01]  /*08a0*/  LDG.E R3, desc[UR4][R10.64+0xc] ;  /* 0x00000c040a037981 */ /* 0x000322000c1e1900 */
[----:B------:R-:W-:-:S02]  /*08b0*/  VOTEU.ANY UR6, UPT, PT ;  /* 0x0000000000067886 */ /* 0x000fc400038e0100 */
[----:B------:R-:W-:Y:S01]  /*08c0*/  UFLO.U32 UR7, UR6 ;  /* 0x00000006000772bd */ /* 0x000fe200080e0000 */
[----:B------:R-:W5:Y:S01]  /*08d0*/  S2R R14, SR_LANEID ;  /* 0x00000000000e7919 */ /* 0x000f620000000000 */
[----:B------:R-:W-:Y:S01]  /*08e0*/  POPC R13, UR6 ;  /* 0x00000006000d7d09 */ /* 0x000fe20008000000 */
[----:B-1----:R-:W-:-:S03]  /*08f0*/  HFMA2 R11, -RZ, RZ, 0, 0.2265625 ;  /* 0x00003340ff0b7431 */ /* 0x002fc600000001ff */
[----:B-----5:R-:W-:Y:S01]  /*0900*/  ISETP.EQ.U32.AND P0, PT, R14, UR7, PT ;  /* 0x000000070e007c0c */ /* 0x020fe2000bf02070 */
[----:B--2---:R-:W-:Y:S01]  /*0910*/  FFMA.SAT R0, R0, 0.10000000149011611938, RZ ;  /* 0x3dcccccd00007823 */ /* 0x004fe200000020ff */
[----:B---3--:R-:W-:-:S03]  /*0920*/  FFMA.SAT R2, R2, 0.10000000149011611938, RZ ;  /* 0x3dcccccd02027823 */ /* 0x008fc600000020ff */
[----:B------:R-:W-:Y:S01]  /*0930*/  FMUL R12, R0, 255 ;  /* 0x437f0000000c7820 */ /* 0x000fe20000400000 */
[----:B----4-:R-:W-:Y:S01]  /*0940*/  FFMA.SAT R3, R3, 0.10000000149011611938, RZ ;  /* 0x3dcccccd03037823 */ /* 0x010fe200000020ff */
[----:B------:R-:W-:-:S04]  /*0950*/  FMUL R7, R2, 255 ;  /* 0x437f000002077820 */ /* 0x000fc80000400000 */
[----:B------:R-:W1:Y:S01]  /*0960*/  F2I.U32.TRUNC.NTZ R12, R12 ;  /* 0x0000000c000c7305 */ /* 0x000e62000020f000 */
[----:B------:R-:W-:Y:S02]  /*0970*/  FMUL R0, R3, 255 ;  /* 0x437f000003007820 */ /* 0x000fe40000400000 */
[----:B------:R-:W2:Y:S05]  /*0980*/  LDC.64 R2, c[0x4][RZ] ;  /* 0x01000000ff027b82 */ /* 0x000eaa0000000a00 */
[----:B------:R-:W-:Y:S01]  /*0990*/  F2I.U32.TRUNC.NTZ R7, R7 ;  /* 0x0000000700077305 */ /* 0x000fe2000020f000 */
[----:B-1----:R-:W-:-:S07]  /*09a0*/  PRMT R11, R12, R11, 0xffff ;  /* 0x0000ffff0c0b7416 */ /* 0x002fce000000000b */
[----:B------:R-:W1:Y:S02]  /*09b0*/  F2I.U32.TRUNC.NTZ R0, R0 ;  /* 0x0000000000007305 */ /* 0x000e64000020f000 */
[----:B-1----:R-:W-:-:S04]  /*09c0*/  PRMT R10, R0, 0x3340, R7 ;  /* 0x00003340000a7816 */ /* 0x002fc80000000007 */
[----:B------:R-:W-:-:S05]  /*09d0*/  PRMT R11, R10, 0x5410, R11 ;  /* 0x000054100a0b7816 */ /* 0x000fca000000000b */
[----:B------:R1:W-:Y:S04]  /*09e0*/  STG.E desc[UR4][R8.64], R11 ;  /* 0x0000000b08007986 */ /* 0x0003e8000c101904 */
[----:B--2---:R1:W-:Y:S02]  /*09f0*/  @P0 REDG.E.ADD.STRONG.GPU desc[UR4][R2.64], R13 ;  /* 0x0000000d0200098e */ /* 0x0043e4000c12e104 */
.L_x_8:
[----:B------:R-:W-:Y:S05]  /*0a00*/  BSYNC B0 ;  /* 0x0000000000007941 */ /* 0x000fea0003800000 */
.L_x_7:
[C---:B------:R-:W-:Y:S02]  /*0a10*/  ISETP.NE.AND P0, PT, R6.reuse, R19, PT ;  /* 0x000000130600720c */ /* 0x040fe40003f05270 */
[----:B------:R-:W-:-:S11]  /*0a20*/  IADD3 R6, PT, PT, R6, 0x1, RZ ;  /* 0x0000000106067810 */ /* 0x000fd60007ffe0ff */
[----:B------:R-:W-:Y:S05]  /*0a30*/  @P0 BRA `(.L_x_11) ;  /* 0xfffffff800980947 */ /* 0x000fea000383ffff */
.L_x_2:
[----:B------:R-:W-:Y:S05]  /*0a40*/  BSYNC B2 ;  /* 0x0000000000027941 */ /* 0x000fea0003800000 */
.L_x_1:
[C---:B------:R-:W-:Y:S02]  /*0a50*/  ISETP.NE.AND P0, PT, R22.reuse, R41, PT ;  /* 0x000000291600720c */ /* 0x040fe40003f05270 */
[----:B------:R-:W-:-:S11]  /*0a60*/  IADD3 R22, PT, PT, R22, 0x1, RZ ;  /* 0x0000000116167810 */ /* 0x000fd60007ffe0ff */
[----:B------:R-:W-:Y:S05]  /*0a70*/  @P0 BRA `(.L_x_12) ;  /* 0xfffffff800640947 */ /* 0x000fea000383ffff */
[----:B------:R-:W-:Y:S05]  /*0a80*/  EXIT ;  /* 0x000000000000794d */ /* 0x000fea0003800000 */
.L_x_0:
[----:B------:R-:W-:Y:S01]  /*0a90*/  ISETP.GT.AND P0, PT, R18, R19, PT ;  /* 0x000000131200720c */ /* 0x000fe20003f04270 */
[----:B------:R-:W-:-:S12]  /*0aa0*/  BSSY B2, `(.L_x_13) ;  /* 0x0000264000027945 */ /* 0x000fd80003800000 */
[----:B012---:R-:W-:Y:S05]  /*0ab0*/  @P0 BRA `(.L_x_14) ;  /* 0x0000002400880947 */ /* 0x007fea0003800000 */
[----:B------:R-:W-:Y:S02]  /*0ac0*/  I2FP.F32.U32 R0, R22 ;  /* 0x0000001600007245 */ /* 0x000fe40000201000 */
[----:B------:R-:W-:-:S03]  /*0ad0*/  MOV R17, R18 ;  /* 0x0000001200117202 */ /* 0x000fc60000000f00 */
[----:B------:R-:W-:-:S04]  /*0ae0*/  FADD R0, R0, 0.5 ;  /* 0x3f00000000007421 */ /* 0x000fc80000000000 */
[----:B------:R-:W-:-:S04]  /*0af0*/  FADD R15, -R47, R0 ;  /* 0x000000002f0f7221 */ /* 0x000fc80000000100 */
[-C--:B------:R-:W-:Y:S01]  /*0b00*/  FMUL R16, R42, R15.reuse ;  /* 0x0000000f2a107220 */ /* 0x080fe20000400000 */
[----:B------:R-:W-:-:S07]  /*0b10*/  FMUL R15, R40, R15 ;  /* 0x0000000f280f7220 */ /* 0x000fce0000400000 */
.L_x_88:
[----:B------:R-:W-:Y:S01]  /*0b20*/  I2FP.F32.U32 R0, R17 ;  /* 0x0000001100007245 */ /* 0x000fe20000201000 */
[----:B0-2---:R-:W0:Y:S01]  /*0b30*/  MUFU.RCP R2, R35 ;  /* 0x0000002300027308 */ /* 0x005e220000001000 */
        /* <DEDUP_REMOVED lines=11> */
[----:B01----:R-:W-:Y:S06]  /*0bf0*/  @!P0 BRA `(.L_x_16) ;  /* 0x0000000000108947 */ /* 0x003fec0003800000 */
[----:B------:R-:W-:Y:S02]  /*0c00*/  MOV R72, R35 ;  /* 0x0000002300487202 */ /* 0x000fe40000000f00 */
[----:B------:R-:W-:-:S07]  /*0c10*/  MOV R64, 0xc30 ;  /* 0x00000c3000407802 */ /* 0x000fce0000000f00 */
[----:B-----5:R-:W-:Y:S05]  /*0c20*/  CALL.REL.NOINC `($__internal_1_$__cuda_sm3x_div_rn_noftz_f32_slowpath) ;  /* 0x0000002400987944 */ /* 0x020fea0003c00000 */
[----:B------:R-:W-:-:S07]  /*0c30*/  MOV R3, R14 ;  /* 0x0000000e00037202 */ /* 0x000fce0000000f00 */
.L_x_16:
[----:B------:R-:W-:Y:S05]  /*0c40*/  BSYNC.RECONVERGENT B3 ;  /* 0x0000000000037941 */ /* 0x000fea0003800200 */
.L_x_15:
        /* <DEDUP_REMOVED lines=13> */
[----:B------:R-:W-:-:S07]  /*0d20*/  MOV R5, R14 ;  /* 0x0000000e00057202 */ /* 0x000fce0000000f00 */
.L_x_18:
[----:B------:R-:W-:Y:S05]  /*0d30*/  BSYNC.RECONVERGENT B3 ;  /* 0x0000000000037941 */ /* 0x000fea0003800200 */
.L_x_17:
[----:B------:R-:W-:Y:S01]  /*0d40*/  FADD R0, -R3, 1 ;  /* 0x3f80000003007421 */ /* 0x000fe20000000100 */
[----:B------:R-:W-:Y:S03]  /*0d50*/  BSSY B3, `(.L_x_19) ;  /* 0x0000235000037945 */ /* 0x000fe60003800000 */
[----:B------:R-:W-:-:S05]  /*0d60*/  FADD R0, R0, -R5 ;  /* 0x8000000500007221 */ /* 0x000fca0000000000 */
[----:B------:R-:W-:-:S04]  /*0d70*/  FSETP.GE.AND P0, PT, R0, RZ, PT ;  /* 0x000000ff0000720b */ /* 0x000fc80003f06000 */
[----:B------:R-:W-:-:S04]  /*0d80*/  FSETP.LTU.OR P0, PT, R5, RZ, !P0 ;  /* 0x000000ff0500720b */ /* 0x000fc80004709400 */
[----:B------:R-:W-:-:S13]  /*0d90*/  FSETP.LTU.OR P0, PT, R3, RZ, P0 ;  /* 0x000000ff0300720b */ /* 0x000fda0000709400 */
[----:B------:R-:W-:Y:S05]  /*0da0*/  @P0 BRA `(.L_x_20) ;  /* 0x0000002000bc0947 */ /* 0x000fea0003800000 */
[----:B------:R-:W0:Y:S02]  /*0db0*/  LDCU UR6, c[0x0][0x394] ;  /* 0x00007280ff0677ac */ /* 0x000e240008000800 */
[----:B0-----:R-:W-:-:S05]  /*0dc0*/  IMAD R2, R22, UR6, R17 ;  /* 0x0000000616027c24 */ /* 0x001fca000f8e0211 */
[----:B------:R-:W-:-:S04]  /*0dd0*/  ISETP.GE.AND P0, PT, R2, R21, PT ;  /* 0x000000150200720c */ /* 0x000fc80003f06270 */
[----:B------:R-:W-:-:S13]  /*0de0*/  ISETP.LT.OR P0, PT, R2, RZ, P0 ;  /* 0x000000ff0200720c */ /* 0x000fda0000701670 */
[----:B------:R-:W-:Y:S05]  /*0df0*/  @P0 BRA `(.L_x_20) ;  /* 0x0000002000a80947 */ /* 0x000fea0003800000 */
[----:B------:R-:W0:Y:S02]  /*0e00*/  LDC.64 R36, c[0x0][0x3a0] ;  /* 0x0000e800ff247b82 */ /* 0x000e240000000a00 */
[----:B0-----:R-:W-:-:S05]  /*0e10*/  IMAD.WIDE.U32 R36, R2, 0x8, R36 ;  /* 0x0000000802247825 */ /* 0x001fca00078e0024 */
[----:B------:R0:W5:Y:S02]  /*0e20*/  LDG.E R38, desc[UR4][R36.64+0x4] ;  /* 0x0000040424267981 */ /* 0x000164000c1e1900 */
[----:B-----5:R-:W-:Y:S01]  /*0e30*/  FMUL R7, R30, R5 ;  /* 0x000000051e077220 */ /* 0x020fe20000400000 */
[----:B------:R-:W-:Y:S03]  /*0e40*/  BSSY B0, `(.L_x_21) ;  /* 0x000000b000007945 */ /* 0x000fe60003800000 */
[----:B------:R-:W-:-:S04]  /*0e50*/  FFMA R7, R34, R3, R7 ;  /* 0x0000000322077223 */ /* 0x000fc80000000007 */
[----:B------:R-:W-:-:S07]  /*0e60*/  FFMA R39, R26, R0, R7 ;  /* 0x000000001a277223 */ /* 0x000fce0000000007 */
.L_x_22:
[----:B------:R-:W-:Y:S01]  /*0e70*/  FSETP.GEU.AND P0, PT, R39, R38, PT ;  /* 0x000000262700720b */ /* 0x000fe20003f0e000 */
        /* <DEDUP_REMOVED lines=8> */
.L_x_21:
[-C--:B------:R-:W-:Y:S01]  /*0f00*/  FMUL R7, R28, R5.reuse ;  /* 0x000000051c077220 */ /* 0x080fe20000400000 */
[-C--:B------:R-:W-:Y:S01]  /*0f10*/  FMUL R2, R29, R5.reuse ;  /* 0x000000051d027220 */ /* 0x080fe20000400000 */
[----:B------:R-:W-:Y:S01]  /*0f20*/  FMUL R4, R27, R5 ;  /* 0x000000051b047220 */ /* 0x000fe20000400000 */
[----:B------:R-:W-:Y:S01]  /*0f30*/  BSSY.RECONVERGENT B0, `(.L_x_23) ;  /* 0x0000016000007945 */ /* 0x000fe20003800200 */
[-C--:B------:R-:W-:Y:S01]  /*0f40*/  FFMA R7, R32, R3.reuse, R7 ;  /* 0x0000000320077223 */ /* 0x080fe20000000007 */
[-C--:B------:R-:W-:Y:S01]  /*0f50*/  FFMA R2, R33, R3.reuse, R2 ;  /* 0x0000000321027223 */ /* 0x080fe20000000002 */
[----:B------:R-:W-:Y:S02]  /*0f60*/  FFMA R4, R31, R3, R4 ;  /* 0x000000031f047223 */ /* 0x000fe40000000004 */
[-C--:B------:R-:W-:Y:S01]  /*0f70*/  FFMA R9, R24, R0.reuse, R7 ;  /* 0x0000000018097223 */ /* 0x080fe20000000007 */
[-C--:B------:R-:W-:Y:S01]  /*0f80*/  FFMA R8, R25, R0.reuse, R2 ;  /* 0x0000000019087223 */ /* 0x080fe20000000002 */
[----:B------:R-:W-:-:S02]  /*0f90*/  FFMA R7, R23, R0, R4 ;  /* 0x0000000017077223 */ /* 0x000fc40000000004 */
[----:B------:R-:W-:-:S04]  /*0fa0*/  FMUL R11, R9, R9 ;  /* 0x00000009090b7220 */ /* 0x000fc80000400000 */
[----:B------:R-:W-:-:S04]  /*0fb0*/  FFMA R2, R8, R8, R11 ;  /* 0x0000000808027223 */ /* 0x000fc8000000000b */
[----:B------:R-:W-:-:S04]  /*0fc0*/  FFMA R14, R7, R7, R2 ;  /* 0x00000007070e7223 */ /* 0x000fc80000000002 */
[----:B------:R1:W2:Y:S01]  /*0fd0*/  MUFU.RSQ R11, R14 ;  /* 0x0000000e000b7308 */ /* 0x0002a20000001400 */
[----:B------:R-:W-:-:S04]  /*0fe0*/  IADD3 R2, PT, PT, R14, -0xd000000, RZ ;  /* 0xf30000000e027810 */ /* 0x000fc80007ffe0ff */
[----:B------:R-:W-:-:S13]  /*0ff0*/  ISETP.GT.U32.AND P0, PT, R2, 0x727fffff, PT ;  /* 0x727fffff0200780c */ /* 0x000fda0003f04070 */
[----:B-12---:R-:W-:Y:S05]  /*1000*/  @!P0 BRA `(.L_x_24) ;  /* 0x0000000000108947 */ /* 0x006fea0003800000 */
[----:B------:R-:W-:-:S07]  /*1010*/  MOV R64, 0x1030 ;  /* 0x0000103000407802 */ /* 0x000fce0000000f00 */
[----:B0-----:R-:W-:Y:S05]  /*1020*/  CALL.REL.NOINC `($__internal_0_$__cuda_sm20_sqrt_rn_f32_slowpath) ;  /* 0x0000002000407944 */ /* 0x001fea0003c00000 */
[----:B------:R-:W-:Y:S01]  /*1030*/  MOV R2, R14 ;  /* 0x0000000e00027202 */ /* 0x000fe20000000f00 */
[----:B------:R-:W-:Y:S06]  /*1040*/  BRA `(.L_x_25) ;  /* 0x0000000000107947 */ /* 0x000fec0003800000 */
.L_x_24:
[----:B------:R-:W-:Y:S01]  /*1050*/  FMUL.FTZ R2, R14, R11 ;  /* 0x0000000b0e027220 */ /* 0x000fe20000410000 */
[----:B------:R-:W-:-:S03]  /*1060*/  FMUL.FTZ R4, R11, 0.5 ;  /* 0x3f0000000b047820 */ /* 0x000fc60000410000 */
[----:B------:R-:W-:-:S04]  /*1070*/  FFMA R11, -R2, R2, R14 ;  /* 0x00000002020b7223 */ /* 0x000fc8000000010e */
[----:B------:R-:W-:-:S07]  /*1080*/  FFMA R2, R11, R4, R2 ;  /* 0x000000040b027223 */ /* 0x000fce0000000002 */
.L_x_25:
[----:B------:R-:W-:Y:S05]  /*1090*/  BSYNC.RECONVERGENT B0 ;  /* 0x0000000000007941 */ /* 0x000fea0003800200 */
.L_x_23:
[----:B------:R-:W-:Y:S01]  /*10a0*/  FSETP.GT.AND P0, PT, R2, 9.9999999747524270788e-07, PT ;  /* 0x358637bd0200780b */ /* 0x000fe20003f04000 */
[----:B------:R-:W-:-:S12]  /*10b0*/  BSSY.RECONVERGENT B4, `(.L_x_26) ;  /* 0x000002f000047945 */ /* 0x000fd80003800200 */
[----:B------:R-:W-:Y:S05]  /*10c0*/  @!P0 BRA `(.L_x_27) ;  /* 0x0000000000b48947 */ /* 0x000fea0003800000 */
[----:B------:R-:W1:Y:S01]  /*10d0*/  MUFU.RCP R11, R2 ;  /* 0x00000002000b7308 */ /* 0x000e620000001000 */
[----:B------:R-:W-:Y:S07]  /*10e0*/  BSSY.RECONVERGENT B5, `(.L_x_28) ;  /* 0x000000c000057945 */ /* 0x000fee0003800200 */
[----:B------:R-:W2:Y:S01]  /*10f0*/  FCHK P0, R8, R2 ;  /* 0x0000000208007302 */ /* 0x000ea20000000000 */
[----:B-1----:R-:W-:-:S04]  /*1100*/  FFMA R4, R11, -R2, 1 ;  /* 0x3f8000000b047423 */ /* 0x002fc80000000802 */
[----:B------:R-:W-:-:S04]  /*1110*/  FFMA R11, R11, R4, R11 ;  /* 0x000000040b0b7223 */ /* 0x000fc8000000000b */
[----:B------:R-:W-:-:S04]  /*1120*/  FFMA R13, R8, R11, RZ ;  /* 0x0000000b080d7223 */ /* 0x000fc800000000ff */
[----:B------:R-:W-:-:S04]  /*1130*/  FFMA R4, R13, -R2, R8 ;  /* 0x800000020d047223 */ /* 0x000fc80000000008 */
[----:B------:R-:W-:Y:S01]  /*1140*/  FFMA R14, R11, R4, R13 ;  /* 0x000000040b0e7223 */ /* 0x000fe2000000000d */
[----:B--2---:R-:W-:Y:S06]  /*1150*/  @!P0 BRA `(.L_x_29) ;  /* 0x0000000000108947 */ /* 0x004fec0003800000 */
[----:B------:R-:W-:Y:S02]  /*1160*/  MOV R71, R8 ;  /* 0x0000000800477202 */ /* 0x000fe40000000f00 */
[----:B------:R-:W-:Y:S02]  /*1170*/  MOV R72, R2 ;  /* 0x0000000200487202 */ /* 0x000fe40000000f00 */
[----:B------:R-:W-:-:S07]  /*1180*/  MOV R64, 0x11a0 ;  /* 0x000011a000407802 */ /* 0x000fce0000000f00 */
[----:B0-----:R-:W-:Y:S05]  /*1190*/  CALL.REL.NOINC `($__internal_1_$__cuda_sm3x_div_rn_noftz_f32_slowpath) ;  /* 0x00000020003c7944 */ /* 0x001fea0003c00000 */
.L_x_29:
[----:B------:R-:W-:Y:S05]  /*11a0*/  BSYNC.RECONVERGENT B5 ;  /* 0x0000000000057941 */ /* 0x000fea0003800200 */
.L_x_28:
[----:B------:R-:W1:Y:S01]  /*11b0*/  MUFU.RCP R11, R2 ;  /* 0x00000002000b7308 */ /* 0x000e620000001000 */
[----:B------:R-:W-:Y:S01]  /*11c0*/  BSSY.RECONVERGENT B5, `(.L_x_30) ;  /* 0x000000d000057945 */ /* 0x000fe20003800200 */
[----:B------:R-:W-:-:S06]  /*11d0*/  MOV R8, R14 ;  /* 0x0000000e00087202 */ /* 0x000fcc0000000f00 */
        /* <DEDUP_REMOVED lines=11> */
.L_x_31:
[----:B------:R-:W-:Y:S05]  /*1290*/  BSYNC.RECONVERGENT B5 ;  /* 0x0000000000057941 */ /* 0x000fea0003800200 */
.L_x_30:
[----:B------:R-:W1:Y:S01]  /*12a0*/  MUFU.RCP R9, R2 ;  /* 0x0000000200097308 */ /* 0x000e620000001000 */
[----:B------:R-:W-:Y:S07]  /*12b0*/  BSSY.RECONVERGENT B5, `(.L_x_32) ;  /* 0x000000d000057945 */ /* 0x000fee0003800200 */
[----:B------:R-:W2:Y:S01]  /*12c0*/  FCHK P0, R7, R2 ;  /* 0x0000000207007302 */ /* 0x000ea20000000000 */
[----:B-1----:R-:W-:-:S04]  /*12d0*/  FFMA R4, R9, -R2, 1 ;  /* 0x3f80000009047423 */ /* 0x002fc80000000802 */
[----:B------:R-:W-:Y:S01]  /*12e0*/  FFMA R13, R9, R4, R9 ;  /* 0x00000004090d7223 */ /* 0x000fe20000000009 */
[----:B------:R-:W-:-:S03]  /*12f0*/  MOV R9, R14 ;  /* 0x0000000e00097202 */ /* 0x000fc60000000f00 */
        /* <DEDUP_REMOVED lines=8> */
.L_x_33:
[----:B------:R-:W-:Y:S05]  /*1380*/  BSYNC.RECONVERGENT B5 ;  /* 0x0000000000057941 */ /* 0x000fea0003800200 */
.L_x_32:
[----:B------:R-:W-:-:S07]  /*1390*/  MOV R7, R14 ;  /* 0x0000000e00077202 */ /* 0x000fce0000000f00 */
.L_x_27:
[----:B------:R-:W-:Y:S05]  /*13a0*/  BSYNC.RECONVERGENT B4 ;  /* 0x0000000000047941 */ /* 0x000fea0003800200 */
.L_x_26:
[----:B------:R-:W1:Y:S01]  /*13b0*/  LDCU.64 UR6, c[0x0][0x3c0] ;  /* 0x00007800ff0677ac */ /* 0x000e620008000a00 */
[-C--:B------:R-:W-:Y:S01]  /*13c0*/  FMUL R11, R48, R5.reuse ;  /* 0x00000005300b7220 */ /* 0x080fe20000400000 */
[----:B------:R-:W-:Y:S01]  /*13d0*/  FMUL R5, R46, R5 ;  /* 0x000000052e057220 */ /* 0x000fe20000400000 */
[----:B------:R-:W-:Y:S01]  /*13e0*/  BSSY.RECONVERGENT B0, `(.L_x_34) ;  /* 0x0000018000007945 */ /* 0x000fe20003800200 */
[----:B------:R-:W2:Y:S01]  /*13f0*/  LDCU UR8, c[0x0][0x3c8] ;  /* 0x00007900ff0877ac */ /* 0x000ea20008000800 */
[-C--:B------:R-:W-:Y:S01]  /*1400*/  FFMA R62, R50, R3.reuse, R11 ;  /* 0x00000003323e7223 */ /* 0x080fe2000000000b */
[----:B------:R-:W-:-:S03]  /*1410*/  FFMA R2, R44, R3, R5 ;  /* 0x000000032c027223 */ /* 0x000fc60000000005 */
[-C--:B------:R-:W-:Y:S01]  /*1420*/  FFMA R62, R47, R0.reuse, R62 ;  /* 0x000000002f3e7223 */ /* 0x080fe2000000003e */
[----:B------:R-:W-:-:S03]  /*1430*/  FFMA R61, R45, R0, R2 ;  /* 0x000000002d3d7223 */ /* 0x000fc60000000002 */
[----:B-1----:R-:W-:Y:S01]  /*1440*/  FADD R6, -R62, UR7 ;  /* 0x000000073e067e21 */ /* 0x002fe20008000100 */
[----:B------:R-:W-:-:S03]  /*1450*/  FADD R5, -R61, UR6 ;  /* 0x000000063d057e21 */ /* 0x000fc60008000100 */
[----:B------:R-:W-:Y:S01]  /*1460*/  FMUL R0, R6, R6 ;  /* 0x0000000606007220 */ /* 0x000fe20000400000 */
[----:B--2---:R-:W-:-:S03]  /*1470*/  FADD R4, -R39, UR8 ;  /* 0x0000000827047e21 */ /* 0x004fc60008000100 */
        /* <DEDUP_REMOVED lines=10> */
.L_x_35:
[----:B------:R-:W-:Y:S01]  /*1520*/  FMUL.FTZ R3, R14, R11 ;  /* 0x0000000b0e037220 */ /* 0x000fe20000410000 */
[----:B------:R-:W-:-:S03]  /*1530*/  FMUL.FTZ R2, R11, 0.5 ;  /* 0x3f0000000b027820 */ /* 0x000fc60000410000 */
[----:B------:R-:W-:-:S04]  /*1540*/  FFMA R0, -R3, R3, R14 ;  /* 0x0000000303007223 */ /* 0x000fc8000000010e */
[----:B------:R-:W-:-:S07]  /*1550*/  FFMA R3, R0, R2, R3 ;  /* 0x0000000200037223 */ /* 0x000fce0000000003 */
.L_x_36:
[----:B------:R-:W-:Y:S05]  /*1560*/  BSYNC.RECONVERGENT B0 ;  /* 0x0000000000007941 */ /* 0x000fea0003800200 */
.L_x_34:
        /* <DEDUP_REMOVED lines=16> */
.L_x_40:
[----:B------:R-:W-:Y:S05]  /*1670*/  BSYNC.RECONVERGENT B5 ;  /* 0x0000000000057941 */ /* 0x000fea0003800200 */
.L_x_39:
        /* <DEDUP_REMOVED lines=14> */
.L_x_42:
[----:B------:R-:W-:Y:S05]  /*1760*/  BSYNC.RECONVERGENT B5 ;  /* 0x0000000000057941 */ /* 0x000fea0003800200 */
.L_x_41:
        /* <DEDUP_REMOVED lines=14> */
.L_x_44:
[----:B------:R-:W-:Y:S05]  /*1850*/  BSYNC.RECONVERGENT B5 ;  /* 0x0000000000057941 */ /* 0x000fea0003800200 */
.L_x_43:
[----:B------:R-:W-:-:S07]  /*1860*/  MOV R4, R14 ;  /* 0x0000000e00047202 */ /* 0x000fce0000000f00 */
.L_x_38:
[----:B------:R-:W-:Y:S05]  /*1870*/  BSYNC.RECONVERGENT B4 ;  /* 0x0000000000047941 */ /* 0x000fea0003800200 */
.L_x_37:
[----:B------:R-:W1:Y:S02]  /*1880*/  LDC.64 R10, c[0x0][0x3b8] ;  /* 0x0000ee00ff0a7b82 */ /* 0x000e640000000a00 */
[----:B-1----:R-:W2:Y:S04]  /*1890*/  LDG.E R59, desc[UR4][R10.64+0x24] ;  /* 0x000024040a3b7981 */ /* 0x002ea8000c1e1900 */
[----:B------:R-:W3:Y:S04]  /*18a0*/  LDG.E R3, desc[UR4][R10.64+0xc] ;  /* 0x00000c040a037981 */ /* 0x000ee8000c1e1900 */
[----:B------:R-:W4:Y:S04]  /*18b0*/  LDG.E R2, desc[UR4][R10.64+0x10] ;  /* 0x000010040a027981 */ /* 0x000f28000c1e1900 */
[----:B------:R-:W4:Y:S04]  /*18c0*/  LDG.E R0, desc[UR4][R10.64+0x14] ;  /* 0x000014040a007981 */ /* 0x000f28000c1e1900 */
[----:B------:R1:W5:Y:S04]  /*18d0*/  LDG.E R57, desc[UR4][R10.64+0x18] ;  /* 0x000018040a397981 */ /* 0x000368000c1e1900 */
[----:B------:R1:W5:Y:S04]  /*18e0*/  LDG.E R60, desc[UR4][R10.64+0x1c] ;  /* 0x00001c040a3c7981 */ /* 0x000368000c1e1900 */
[----:B------:R1:W5:Y:S01]  /*18f0*/  LDG.E R58, desc[UR4][R10.64+0x20] ;  /* 0x000020040a3a7981 */ /* 0x000362000c1e1900 */
[----:B------:R-:W-:Y:S01]  /*1900*/  HFMA2 R56, -RZ, RZ, 0, 0 ;  /* 0x00000000ff387431 */ /* 0x000fe200000001ff */
[----:B------:R-:W-:Y:S01]  /*1910*/  BSSY.RECONVERGENT B5, `(.L_x_45) ;  /* 0x0000162000057945 */ /* 0x000fe20003800200 */
[----:B--2---:R-:W-:Y:S01]  /*1920*/  FMUL R12, R59, 0.5 ;  /* 0x3f0000003b0c7820 */ /* 0x004fe20000400000 */
[----:B---3--:R-:W-:-:S05]  /*1930*/  FFMA R55, R3, 0.10000000149011611938, RZ ;  /* 0x3dcccccd03377823 */ /* 0x008fca00000000ff */
[----:B------:R-:W2:Y:S01]  /*1940*/  FRND.TRUNC R12, R12 ;  /* 0x0000000c000c7307 */ /* 0x000ea2000020d000 */
[----:B----4-:R-:W-:Y:S01]  /*1950*/  FFMA R54, R2, 0.10000000149011611938, RZ ;  /* 0x3dcccccd02367823 */ /* 0x010fe200000000ff */
[----:B------:R-:W-:Y:S01]  /*1960*/  FFMA R53, R0, 0.10000000149011611938, RZ ;  /* 0x3dcccccd00357823 */ /* 0x000fe200000000ff */
[----:B--2---:R-:W-:-:S04]  /*1970*/  FADD R52, R12, R12 ;  /* 0x0000000c0c347221 */ /* 0x004fc80000000000 */
[----:B-1----:R-:W-:-:S07]  /*1980*/  FADD R52, R59, -R52 ;  /* 0x800000343b347221 */ /* 0x002fce0000000000 */
.L_x_87:
[----:B-1----:R-:W1:Y:S02]  /*1990*/  LDC.64 R74, c[0x0][0x3a8] ;  /* 0x0000ea00ff4a7b82 */ /* 0x002e640000000a00 */
[----:B-1----:R-:W-:-:S05]  /*19a0*/  IMAD.WIDE.U32 R74, R56, 0x24, R74 ;  /* 0x00000024384a7825 */ /* 0x002fca00078e004a */
[----:B------:R-:W2:Y:S04]  /*19b0*/  LDG.E R10, desc[UR4][R74.64] ;  /* 0x000000044a0a7981 */ /* 0x000ea8000c1e1900 */
[----:B-----5:R1:W5:Y:S04]  /*19c0*/  LDG.E R13, desc[UR4][R74.64+0x4] ;  /* 0x000004044a0d7981 */ /* 0x020368000c1e1900 */
[----:B------:R1:W5:Y:S04]  /*19d0*/  LDG.E R11, desc[UR4][R74.64+0x8] ;  /* 0x000008044a0b7981 */ /* 0x000368000c1e1900 */
[----:B------:R1:W5:Y:S04]  /*19e0*/  LDG.E R63, desc[UR4][R74.64+0xc] ;  /* 0x00000c044a3f7981 */ /* 0x000368000c1e1900 */
[----:B------:R1:W5:Y:S04]  /*19f0*/  LDG.E R38, desc[UR4][R74.64+0x10] ;  /* 0x000010044a267981 */ /* 0x000368000c1e1900 */
[----:B------:R1:W5:Y:S04]  /*1a00*/  LDG.E R51, desc[UR4][R74.64+0x14] ;  /* 0x000014044a337981 */ /* 0x000368000c1e1900 */
[----:B------:R1:W5:Y:S01]  /*1a10*/  LDG.E R49, desc[UR4][R74.64+0x18] ;  /* 0x000018044a317981 */ /* 0x000362000c1e1900 */
[----:B------:R-:W-:Y:S01]  /*1a20*/  BSSY.RECONVERGENT B4, `(.L_x_46) ;  /* 0x000009e000047945 */ /* 0x000fe20003800200 */
[----:B--2---:R-:W-:-:S13]  /*1a30*/  ISETP.NE.AND P0, PT, R10, 0x1, PT ;  /* 0x000000010a00780c */ /* 0x004fda0003f05270 */
[----:B-1----:R-:W-:Y:S05]  /*1a40*/  @!P0 BRA `(.L_x_47) ;  /* 0x0000000400548947 */ /* 0x002fea0003800000 */
[----:B-----5:R-:W-:Y:S01]  /*1a50*/  FADD R12, -R62, R11 ;  /* 0x0000000b3e0c7221 */ /* 0x020fe20000000100 */
[----:B------:R-:W-:Y:S01]  /*1a60*/  FADD R13, -R61, R13 ;  /* 0x0000000d3d0d7221 */ /* 0x000fe20000000100 */
[----:B------:R-:W-:Y:S01]  /*1a70*/  FADD R10, -R39, R63 ;  /* 0x0000003f270a7221 */ /* 0x000fe20000000100 */
[----:B------:R-:W-:Y:S01]  /*1a80*/  BSSY.RECONVERGENT B0, `(.L_x_48) ;  /* 0x0000010000007945 */ /* 0x000fe20003800200 */
        /* <DEDUP_REMOVED lines=11> */
.L_x_49:
[----:B------:R-:W-:Y:S01]  /*1b40*/  FMUL.FTZ R11, R14, R63 ;  /* 0x0000003f0e0b7220 */ /* 0x000fe20000410000 */
[----:B------:R-:W-:-:S03]  /*1b50*/  FMUL.FTZ R63, R63, 0.5 ;  /* 0x3f0000003f3f7820 */ /* 0x000fc60000410000 */
[----:B------:R-:W-:-:S04]  /*1b60*/  FFMA R14, -R11, R11, R14 ;  /* 0x0000000b0b0e7223 */ /* 0x000fc8000000010e */
[----:B------:R-:W-:-:S07]  /*1b70*/  FFMA R11, R14, R63, R11 ;  /* 0x0000003f0e0b7223 */ /* 0x000fce000000000b */
.L_x_50:
[----:B------:R-:W-:Y:S05]  /*1b80*/  BSYNC.RECONVERGENT B0 ;  /* 0x0000000000007941 */ /* 0x000fea0003800200 */
.L_x_48:
        /* <DEDUP_REMOVED lines=16> */
.L_x_54:
[----:B------:R-:W-:Y:S05]  /*1c90*/  BSYNC.RECONVERGENT B7 ;  /* 0x0000000000077941 */ /* 0x000fea0003800200 */
.L_x_53:
        /* <DEDUP_REMOVED lines=14> */
.L_x_56:
[----:B------:R-:W-:Y:S05]  /*1d80*/  BSYNC.RECONVERGENT B7 ;  /* 0x0000000000077941 */ /* 0x000fea0003800200 */
.L_x_55:
        /* <DEDUP_REMOVED lines=14> */
.L_x_58:
[----:B------:R-:W-:Y:S05]  /*1e70*/  BSYNC.RECONVERGENT B7 ;  /* 0x0000000000077941 */ /* 0x000fea0003800200 */
.L_x_57:
[----:B------:R-:W-:-:S07]  /*1e80*/  MOV R10, R14 ;  /* 0x0000000e000a7202 */ /* 0x000fce0000000f00 */
.L_x_52:
[----:B------:R-:W-:Y:S05]  /*1e90*/  BSYNC.RECONVERGENT B6 ;  /* 0x0000000000067941 */ /* 0x000fea0003800200 */
.L_x_51:
[----:B------:R-:W2:Y:S01]  /*1ea0*/  LDG.E R71, desc[UR4][R74.64+0x1c] ;  /* 0x00001c044a477981 */ /* 0x000ea2000c1e1900 */
[----:B------:R-:W-:Y:S01]  /*1eb0*/  FFMA R72, R11, R11, 9.9999997473787516356e-05 ;  /* 0x38d1b7170b487423 */ /* 0x000fe2000000000b */
[----:B------:R-:W-:Y:S03]  /*1ec0*/  BSSY.RECONVERGENT B6, `(.L_x_59) ;  /* 0x000000b000067945 */ /* 0x000fe60003800200 */
[----:B------:R-:W1:Y:S02]  /*1ed0*/  MUFU.RCP R11, R72 ;  /* 0x00000048000b7308 */ /* 0x000e640000001000 */
[----:B-1----:R-:W-:-:S04]  /*1ee0*/  FFMA R14, -R72, R11, 1 ;  /* 0x3f800000480e7423 */ /* 0x002fc8000000010b */
[----:B------:R-:W-:Y:S02]  /*1ef0*/  FFMA R14, R11, R14, R11 ;  /* 0x0000000e0b0e7223 */ /* 0x000fe4000000000b */
[----:B--2---:R-:W1:Y:S02]  /*1f00*/  FCHK P0, R71, R72 ;  /* 0x0000004847007302 */ /* 0x004e640000000000 */
[----:B------:R-:W-:-:S04]  /*1f10*/  FFMA R11, R71, R14, RZ ;  /* 0x0000000e470b7223 */ /* 0x000fc800000000ff */
[----:B------:R-:W-:-:S04]  /*1f20*/  FFMA R63, -R72, R11, R71 ;  /* 0x0000000b483f7223 */ /* 0x000fc80000000147 */
[----:B------:R-:W-:Y:S01]  /*1f30*/  FFMA R14, R14, R63, R11 ;  /* 0x0000003f0e0e7223 */ /* 0x000fe2000000000b */
[----:B-1----:R-:W-:Y:S06]  /*1f40*/  @!P0 BRA `(.L_x_60) ;  /* 0x0000000000088947 */ /* 0x002fec0003800000 */
[----:B------:R-:W-:-:S07]  /*1f50*/  MOV R64, 0x1f70 ;  /* 0x00001f7000407802 */ /* 0x000fce0000000f00 */
[----:B0-----:R-:W-:Y:S05]  /*1f60*/  CALL.REL.NOINC `($__internal_1_$__cuda_sm3x_div_rn_noftz_f32_slowpath) ;  /* 0x0000001000c87944 */ /* 0x001fea0003c00000 */
.L_x_60:
[----:B------:R-:W-:Y:S05]  /*1f70*/  BSYNC.RECONVERGENT B6 ;  /* 0x0000000000067941 */ /* 0x000fea0003800200 */
.L_x_59:
[----:B------:R-:W-:Y:S01]  /*1f80*/  MOV R68, R14 ;  /* 0x0000000e00447202 */ /* 0x000fe20000000f00 */
[----:B------:R-:W-:Y:S06]  /*1f90*/  BRA `(.L_x_61) ;  /* 0x0000000400187947 */ /* 0x000fec0003800000 */
.L_x_47:
[C---:B-----5:R-:W-:Y:S01]  /*1fa0*/  FMUL R10, R11.reuse, R11 ;  /* 0x0000000b0b0a7220 */ /* 0x060fe20000400000 */
[----:B------:R-:W-:Y:S01]  /*1fb0*/  BSSY.RECONVERGENT B0, `(.L_x_62) ;  /* 0x0000012000007945 */ /* 0x000fe20003800200 */
[----:B------:R-:W-:Y:S02]  /*1fc0*/  FADD R12, -R11, -RZ ;  /* 0x800000ff0b0c7221 */ /* 0x000fe40000000100 */
[C---:B------:R-:W-:Y:S01]  /*1fd0*/  FFMA R10, R13.reuse, R13, R10 ;  /* 0x0000000d0d0a7223 */ /* 0x040fe2000000000a */
[----:B------:R-:W-:-:S03]  /*1fe0*/  FADD R13, -R13, -RZ ;  /* 0x800000ff0d0d7221 */ /* 0x000fc60000000100 */
[----:B------:R-:W-:-:S04]  /*1ff0*/  FFMA R14, R63, R63, R10 ;  /* 0x0000003f3f0e7223 */ /* 0x000fc8000000000a */
[----:B------:R1:W2:Y:S01]  /*2000*/  MUFU.RSQ R65, R14 ;  /* 0x0000000e00417308 */ /* 0x0002a20000001400 */
[----:B------:R-:W-:-:S04]  /*2010*/  IADD3 R10, PT, PT, R14, -0xd000000, RZ ;  /* 0xf30000000e0a7810 */ /* 0x000fc80007ffe0ff */
[----:B------:R-:W-:Y:S01]  /*2020*/  ISETP.GT.U32.AND P0, PT, R10, 0x727fffff, PT ;  /* 0x727fffff0a00780c */ /* 0x000fe20003f04070 */
[----:B------:R-:W-:-:S12]  /*2030*/  FADD R10, -R63, -RZ ;  /* 0x800000ff3f0a7221 */ /* 0x000fd80000000100 */
[----:B-12---:R-:W-:Y:S05]  /*2040*/  @!P0 BRA `(.L_x_63) ;  /* 0x0000000000108947 */ /* 0x006fea0003800000 */
[----:B------:R-:W-:-:S07]  /*2050*/  MOV R64, 0x2070 ;  /* 0x0000207000407802 */ /* 0x000fce0000000f00 */
[----:B0-----:R-:W-:Y:S05]  /*2060*/  CALL.REL.NOINC `($__internal_0_$__cuda_sm20_sqrt_rn_f32_slowpath) ;  /* 0x0000001000307944 */ /* 0x001fea0003c00000 */
[----:B------:R-:W-:Y:S01]  /*2070*/  MOV R11, R14 ;  /* 0x0000000e000b7202 */ /* 0x000fe20000000f00 */
[----:B------:R-:W-:Y:S06]  /*2080*/  BRA `(.L_x_64) ;  /* 0x0000000000107947 */ /* 0x000fec0003800000 */
.L_x_63:
[----:B------:R-:W-:Y:S01]  /*2090*/  FMUL.FTZ R11, R14, R65 ;  /* 0x000000410e0b7220 */ /* 0x000fe20000410000 */
[----:B------:R-:W-:-:S03]  /*20a0*/  FMUL.FTZ R63, R65, 0.5 ;  /* 0x3f000000413f7820 */ /* 0x000fc60000410000 */
[----:B------:R-:W-:-:S04]  /*20b0*/  FFMA R14, -R11, R11, R14 ;  /* 0x0000000b0b0e7223 */ /* 0x000fc8000000010e */
[----:B------:R-:W-:-:S07]  /*20c0*/  FFMA R11, R14, R63, R11 ;  /* 0x0000003f0e0b7223 */ /* 0x000fce000000000b */
.L_x_64:
[----:B------:R-:W-:Y:S05]  /*20d0*/  BSYNC.RECONVERGENT B0 ;  /* 0x0000000000007941 */ /* 0x000fea0003800200 */
.L_x_62:
        /* <DEDUP_REMOVED lines=16> */
.L_x_68:
[----:B------:R-:W-:Y:S05]  /*21e0*/  BSYNC.RECONVERGENT B7 ;  /* 0x0000000000077941 */ /* 0x000fea0003800200 */
.L_x_67:
        /* <DEDUP_REMOVED lines=14> */
.L_x_70:
[----:B------:R-:W-:Y:S05]  /*22d0*/  BSYNC.RECONVERGENT B7 ;  /* 0x0000000000077941 */ /* 0x000fea0003800200 */
.L_x_69:
        /* <DEDUP_REMOVED lines=14> */
.L_x_72:
[----:B------:R-:W-:Y:S05]  /*23c0*/  BSYNC.RECONVERGENT B7 ;  /* 0x0000000000077941 */ /* 0x000fea0003800200 */
.L_x_71:
[----:B------:R-:W-:-:S07]  /*23d0*/  MOV R10, R14 ;  /* 0x0000000e000a7202 */ /* 0x000fce0000000f00 */
.L_x_66:
[----:B------:R-:W-:Y:S05]  /*23e0*/  BSYNC.RECONVERGENT B6 ;  /* 0x0000000000067941 */ /* 0x000fea0003800200 */
.L_x_65:
[----:B------:R1:W5:Y:S02]  /*23f0*/  LDG.E R68, desc[UR4][R74.64+0x1c] ;  /* 0x00001c044a447981 */ /* 0x000364000c1e1900 */
.L_x_61:
[----:B------:R-:W-:Y:S05]  /*2400*/  BSYNC.RECONVERGENT B4 ;  /* 0x0000000000047941 */ /* 0x000fea0003800200 */
.L_x_46:
[----:B------:R-:W-:Y:S01]  /*2410*/  FMUL R14, R12, R9 ;  /* 0x000000090c0e7220 */ /* 0x000fe20000400000 */
[----:B------:R-:W-:Y:S03]  /*2420*/  BSSY.RECONVERGENT B0, `(.L_x_73) ;  /* 0x0000017000007945 */ /* 0x000fe60003800200 */
[----:B------:R-:W-:-:S04]  /*2430*/  FFMA R11, R13, R8, R14 ;  /* 0x000000080d0b7223 */ /* 0x000fc8000000000e */
[----:B------:R-:W-:-:S04]  /*2440*/  FFMA R66, R10, R7, R11 ;  /* 0x000000070a427223 */ /* 0x000fc8000000000b */
[----:B------:R-:W-:-:S04]  /*2450*/  FADD R63, R66, R66 ;  /* 0x00000042423f7221 */ /* 0x000fc80000000000 */
[C---:B------:R-:W-:Y:S01]  /*2460*/  FFMA R11, R63.reuse, R9, -R12 ;  /* 0x000000093f0b7223 */ /* 0x040fe2000000080c */
[C---:B------:R-:W-:Y:S01]  /*2470*/  FFMA R12, R63.reuse, R8, -R13 ;  /* 0x000000083f0c7223 */ /* 0x040fe2000000080d */
[----:B------:R-:W-:Y:S02]  /*2480*/  FFMA R13, R63, R7, -R10 ;  /* 0x000000073f0d7223 */ /* 0x000fe4000000080a */
[----:B------:R-:W-:-:S04]  /*2490*/  FMUL R65, R11, R11 ;  /* 0x0000000b0b417220 */ /* 0x000fc80000400000 */
[----:B------:R-:W-:-:S04]  /*24a0*/  FFMA R10, R12, R12, R65 ;  /* 0x0000000c0c0a7223 */ /* 0x000fc80000000041 */
[----:B------:R-:W-:-:S04]  /*24b0*/  FFMA R63, R13, R13, R10 ;  /* 0x0000000d0d3f7223 */ /* 0x000fc8000000000a */
[----:B------:R2:W3:Y:S01]  /*24c0*/  MUFU.RSQ R14, R63 ;  /* 0x0000003f000e7308 */ /* 0x0004e20000001400 */
[----:B------:R-:W-:-:S04]  /*24d0*/  IADD3 R10, PT, PT, R63, -0xd000000, RZ ;  /* 0xf30000003f0a7810 */ /* 0x000fc80007ffe0ff */
[----:B------:R-:W-:-:S13]  /*24e0*/  ISETP.GT.U32.AND P0, PT, R10, 0x727fffff, PT ;  /* 0x727fffff0a00780c */ /* 0x000fda0003f04070 */
[----:B--23--:R-:W-:Y:S05]  /*24f0*/  @!P0 BRA `(.L_x_74) ;  /* 0x0000000000148947 */ /* 0x00cfea0003800000 */
[----:B------:R-:W-:Y:S02]  /*2500*/  MOV R14, R63 ;  /* 0x0000003f000e7202 */ /* 0x000fe40000000f00 */
[----:B------:R-:W-:-:S07]  /*2510*/  MOV R64, 0x2530 ;  /* 0x0000253000407802 */ /* 0x000fce0000000f00 */
[----:B01---5:R-:W-:Y:S05]  /*2520*/  CALL.REL.NOINC `($__internal_0_$__cuda_sm20_sqrt_rn_f32_slowpath) ;  /* 0x0000000c00007944 */ /* 0x023fea0003c00000 */
[----:B------:R-:W-:Y:S01]  /*2530*/  MOV R10, R14 ;  /* 0x0000000e000a7202 */ /* 0x000fe20000000f00 */
[----:B------:R-:W-:Y:S06]  /*2540*/  BRA `(.L_x_75) ;  /* 0x0000000000107947 */ /* 0x000fec0003800000 */
.L_x_74:
[----:B------:R-:W-:Y:S01]  /*2550*/  FMUL.FTZ R10, R63, R14 ;  /* 0x0000000e3f0a7220 */ /* 0x000fe20000410000 */
[----:B------:R-:W-:-:S03]  /*2560*/  FMUL.FTZ R14, R14, 0.5 ;  /* 0x3f0000000e0e7820 */ /* 0x000fc60000410000 */
[----:B------:R-:W-:-:S04]  /*2570*/  FFMA R63, -R10, R10, R63 ;  /* 0x0000000a0a3f7223 */ /* 0x000fc8000000013f */
[----:B------:R-:W-:-:S07]  /*2580*/  FFMA R10, R63, R14, R10 ;  /* 0x0000000e3f0a7223 */ /* 0x000fce000000000a */
.L_x_75:
[----:B------:R-:W-:Y:S05]  /*2590*/  BSYNC.RECONVERGENT B0 ;  /* 0x0000000000007941 */ /* 0x000fea0003800200 */
.L_x_73:
[----:B------:R-:W-:Y:S01]  /*25a0*/  FSETP.GT.AND P0, PT, R10, 9.9999999747524270788e-07, PT ;  /* 0x358637bd0a00780b */ /* 0x000fe20003f04000 */
[----:B------:R-:W-:-:S12]  /*25b0*/  BSSY.RECONVERGENT B4, `(.L_x_76) ;  /* 0x000002f000047945 */ /* 0x000fd80003800200 */
[----:B------:R-:W-:Y:S05]  /*25c0*/  @!P0 BRA `(.L_x_77) ;  /* 0x0000000000b48947 */ /* 0x000fea0003800000 */
[----:B------:R-:W2:Y:S01]  /*25d0*/  MUFU.RCP R63, R10 ;  /* 0x0000000a003f7308 */ /* 0x000ea20000001000 */
[----:B------:R-:W-:Y:S07]  /*25e0*/  BSSY.RECONVERGENT B6, `(.L_x_78) ;  /* 0x000000c000067945 */ /* 0x000fee0003800200 */
[----:B------:R-:W3:Y:S01]  /*25f0*/  FCHK P0, R12, R10 ;  /* 0x0000000a0c007302 */ /* 0x000ee20000000000 */
[----:B--2---:R-:W-:-:S04]  /*2600*/  FFMA R14, R63, -R10, 1 ;  /* 0x3f8000003f0e7423 */ /* 0x004fc8000000080a */
[----:B------:R-:W-:-:S04]  /*2610*/  FFMA R63, R63, R14, R63 ;  /* 0x0000000e3f3f7223 */ /* 0x000fc8000000003f */
[----:B------:R-:W-:-:S04]  /*2620*/  FFMA R65, R12, R63, RZ ;  /* 0x0000003f0c417223 */ /* 0x000fc800000000ff */
[----:B------:R-:W-:-:S04]  /*2630*/  FFMA R14, R65, -R10, R12 ;  /* 0x8000000a410e7223 */ /* 0x000fc8000000000c */
[----:B------:R-:W-:Y:S01]  /*2640*/  FFMA R14, R63, R14, R65 ;  /* 0x0000000e3f0e7223 */ /* 0x000fe20000000041 */
[----:B---3--:R-:W-:Y:S06]  /*2650*/  @!P0 BRA `(.L_x_79) ;  /* 0x0000000000108947 */ /* 0x008fec0003800000 */
[----:B------:R-:W-:Y:S02]  /*2660*/  MOV R71, R12 ;  /* 0x0000000c00477202 */ /* 0x000fe40000000f00 */
[----:B------:R-:W-:Y:S02]  /*2670*/  MOV R72, R10 ;  /* 0x0000000a00487202 */ /* 0x000fe40000000f00 */
[----:B------:R-:W-:-:S07]  /*2680*/  MOV R64, 0x26a0 ;  /* 0x000026a000407802 */ /* 0x000fce0000000f00 */
[----:B01---5:R-:W-:Y:S05]  /*2690*/  CALL.REL.NOINC `($__internal_1_$__cuda_sm3x_div_rn_noftz_f32_slowpath) ;  /* 0x0000000800fc7944 */ /* 0x023fea0003c00000 */
.L_x_79:
[----:B------:R-:W-:Y:S05]  /*26a0*/  BSYNC.RECONVERGENT B6 ;  /* 0x0000000000067941 */ /* 0x000fea0003800200 */
.L_x_78:
[----:B------:R-:W2:Y:S01]  /*26b0*/  MUFU.RCP R63, R10 ;  /* 0x0000000a003f7308 */ /* 0x000ea20000001000 */
[----:B------:R-:W-:Y:S07]  /*26c0*/  BSSY.RECONVERGENT B6, `(.L_x_80) ;  /* 0x000000d000067945 */ /* 0x000fee0003800200 */
[----:B------:R-:W3:Y:S01]  /*26d0*/  FCHK P0, R11, R10 ;  /* 0x0000000a0b007302 */ /* 0x000ee20000000000 */
[----:B--2---:R-:W-:-:S04]  /*26e0*/  FFMA R12, R63, -R10, 1 ;  /* 0x3f8000003f0c7423 */ /* 0x004fc8000000080a */
[----:B------:R-:W-:Y:S01]  /*26f0*/  FFMA R65, R63, R12, R63 ;  /* 0x0000000c3f417223 */ /* 0x000fe2000000003f */
[----:B------:R-:W-:-:S03]  /*2700*/  MOV R12, R14 ;  /* 0x0000000e000c7202 */ /* 0x000fc60000000f00 */
        /* <DEDUP_REMOVED lines=8> */
.L_x_81:
[----:B------:R-:W-:Y:S05]  /*2790*/  BSYNC.RECONVERGENT B6 ;  /* 0x0000000000067941 */ /* 0x000fea0003800200 */
.L_x_80:
        /* <DEDUP_REMOVED lines=14> */
.L_x_83:
[----:B------:R-:W-:Y:S05]  /*2880*/  BSYNC.RECONVERGENT B6 ;  /* 0x0000000000067941 */ /* 0x000fea0003800200 */
.L_x_82:
[----:B------:R-:W-:-:S07]  /*2890*/  MOV R13, R14 ;  /* 0x0000000e000d7202 */ /* 0x000fce0000000f00 */
.L_x_77:
[----:B------:R-:W-:Y:S05]  /*28a0*/  BSYNC.RECONVERGENT B4 ;  /* 0x0000000000047941 */ /* 0x000fea0003800200 */
.L_x_76:
[----:B------:R-:W-:Y:S01]  /*28b0*/  FMUL R11, R11, R6 ;  /* 0x000000060b0b7220 */ /* 0x000fe20000400000 */
[----:B------:R-:W-:Y:S01]  /*28c0*/  FSETP.NEU.AND P0, PT, R59, RZ, PT ;  /* 0x000000ff3b00720b */ /* 0x000fe20003f0d000 */
[----:B------:R-:W-:Y:S02]  /*28d0*/  BSSY.RECONVERGENT B0, `(.L_x_84) ;  /* 0x000004e000007945 */ /* 0x000fe40003800200 */
[----:B------:R-:W-:Y:S01]  /*28e0*/  FFMA R12, R12, R5, R11 ;  /* 0x000000050c0c7223 */ /* 0x000fe2000000000b */
[----:B------:R-:W-:-:S03]  /*28f0*/  HFMA2 R11, -RZ, RZ, 1.875, 0 ;  /* 0x3f800000ff0b7431 */ /* 0x000fc600000001ff */
[----:B------:R-:W-:-:S05]  /*2900*/  FFMA R10, R13, R4, R12 ;  /* 0x000000040d0a7223 */ /* 0x000fca000000000c */
[----:B------:R-:W-:-:S04]  /*2910*/  FMNMX R10, RZ, R10, !PT ;  /* 0x0000000aff0a7209 */ /* 0x000fc80007800000 */
[----:B------:R-:W-:-:S13]  /*2920*/  FSETP.EQ.OR P0, PT, R10, 1, !P0 ;  /* 0x3f8000000a00780b */ /* 0x000fda0004702400 */
[----:B------:R-:W-:Y:S05]  /*2930*/  @P0 BRA `(.L_x_85) ;  /* 0x00000004001c0947 */ /* 0x000fea0003800000 */
[----:B------:R-:W-:-:S04]  /*2940*/  FSETP.NAN.AND P0, PT, |R59|, |R59|, PT ;  /* 0x4000003b3b00720b */ /* 0x000fc80003f08200 */
[----:B------:R-:W-:-:S13]  /*2950*/  FSETP.NAN.OR P0, PT, |R10|, |R10|, P0 ;  /* 0x4000000a0a00720b */ /* 0x000fda0000708600 */
[----:B------:R-:W-:Y:S05]  /*2960*/  @P0 BRA `(.L_x_86) ;  /* 0x00000004000c0947 */ /* 0x000fea0003800000 */
[C---:B------:R-:W-:Y:S01]  /*2970*/  FMUL R11, |R10|.reuse, 16777216 ;  /* 0x4b8000000a0b7820 */ /* 0x040fe20000400200 */
[C---:B------:R-:W-:Y:S02]  /*2980*/  FSETP.GEU.AND P0, PT, |R10|.reuse, 1.175494350822287508e-38, PT ;  /* 0x008000000a00780b */ /* 0x040fe40003f0e200 */
[----:B------:R-:W-:Y:S02]  /*2990*/  MOV R70, 0x3a2c32e4 ;  /* 0x3a2c32e400467802 */ /* 0x000fe40000000f00 */
[----:B------:R-:W-:Y:S02]  /*29a0*/  FSEL R11, R11, |R10|, !P0 ;  /* 0x4000000a0b0b7208 */ /* 0x000fe40004000000 */
[----:B------:R-:W-:Y:S02]  /*29b0*/  FSEL R63, RZ, -24, P0 ;  /* 0xc1c00000ff3f7808 */ /* 0x000fe40000000000 */
[----:B------:R-:W-:Y:S02]  /*29c0*/  IADD3 R12, PT, PT, R11, -0x3f3504f3, RZ ;  /* 0xc0cafb0d0b0c7810 */ /* 0x000fe40007ffe0ff */
[----:B------:R-:W-:-:S02]  /*29d0*/  FSETP.NEU.AND P3, PT, R10, RZ, PT ;  /* 0x000000ff0a00720b */ /* 0x000fc40003f6d000 */
[----:B------:R-:W-:-:S04]  /*29e0*/  LOP3.LUT R12, R12, 0xff800000, RZ, 0xc0, !PT ;  /* 0xff8000000c0c7812 */ /* 0x000fc800078ec0ff */
[-C--:B------:R-:W-:Y:S02]  /*29f0*/  IADD3 R11, PT, PT, R11, -R12.reuse, RZ ;  /* 0x8000000c0b0b7210 */ /* 0x080fe40007ffe0ff */
[----:B------:R-:W-:-:S03]  /*2a00*/  I2FP.F32.S32 R12, R12 ;  /* 0x0000000c000c7245 */ /* 0x000fc60000201400 */
[C---:B------:R-:W-:Y:S01]  /*2a10*/  FADD R13, R11.reuse, 1 ;  /* 0x3f8000000b0d7421 */ /* 0x040fe20000000000 */
[----:B------:R-:W-:-:S04]  /*2a20*/  FADD R64, R11, -1 ;  /* 0xbf8000000b407421 */ /* 0x000fc80000000000 */
[----:B------:R-:W-:Y:S01]  /*2a30*/  FADD R14, R64, R64 ;  /* 0x00000040400e7221 */ /* 0x000fe20000000000 */
[----:B------:R-:W2:Y:S03]  /*2a40*/  MUFU.RCP R13, R13 ;  /* 0x0000000d000d7308 */ /* 0x000ea60000001000 */
[----:B--2---:R-:W-:Y:S01]  /*2a50*/  FMUL R11, R13, R14 ;  /* 0x0000000e0d0b7220 */ /* 0x004fe20000400000 */
[----:B------:R-:W-:-:S03]  /*2a60*/  FFMA R14, R12, 1.1920928955078125e-07, R63 ;  /* 0x340000000c0e7823 */ /* 0x000fc6000000003f */
[----:B------:R-:W-:Y:S01]  /*2a70*/  FADD R65, R64, -R11 ;  /* 0x8000000b40417221 */ /* 0x000fe20000000000 */
[CC--:B------:R-:W-:Y:S01]  /*2a80*/  FMUL R63, R11.reuse, R11.reuse ;  /* 0x0000000b0b3f7220 */ /* 0x0c0fe20000400000 */
[----:B------:R-:W-:Y:S02]  /*2a90*/  FFMA R12, R11, 1.4426950216293334961, R14 ;  /* 0x3fb8aa3b0b0c7823 */ /* 0x000fe4000000000e */
[----:B------:R-:W-:Y:S01]  /*2aa0*/  FADD R65, R65, R65 ;  /* 0x0000004141417221 */ /* 0x000fe20000000000 */
[C---:B------:R-:W-:Y:S01]  /*2ab0*/  FFMA R70, R63.reuse, R70, 0.0032181653659790754318 ;  /* 0x3b52e7db3f467423 */ /* 0x040fe20000000046 */
[----:B------:R-:W-:Y:S02]  /*2ac0*/  FADD R14, R14, -R12 ;  /* 0x8000000c0e0e7221 */ /* 0x000fe40000000000 */
[----:B------:R-:W-:Y:S01]  /*2ad0*/  FFMA R64, R64, -R11, R65 ;  /* 0x8000000b40407223 */ /* 0x000fe20000000041 */
[----:B------:R-:W-:Y:S01]  /*2ae0*/  FFMA R70, R63, R70, 0.018033718690276145935 ;  /* 0x3c93bb733f467423 */ /* 0x000fe20000000046 */
[----:B------:R-:W-:-:S02]  /*2af0*/  FFMA R65, R11, 1.4426950216293334961, R14 ;  /* 0x3fb8aa3b0b417823 */ /* 0x000fc4000000000e */
[----:B------:R-:W-:Y:S01]  /*2b00*/  FMUL R64, R13, R64 ;  /* 0x000000400d407220 */ /* 0x000fe20000400000 */
[----:B------:R-:W-:-:S03]  /*2b10*/  FFMA R70, R63, R70, 0.12022458761930465698 ;  /* 0x3df6384f3f467423 */ /* 0x000fc60000000046 */
[----:B------:R-:W-:Y:S01]  /*2b20*/  FFMA R14, R64, 1.4426950216293334961, R65 ;  /* 0x3fb8aa3b400e7823 */ /* 0x000fe20000000041 */
[----:B------:R-:W-:-:S03]  /*2b30*/  FMUL R70, R63, R70 ;  /* 0x000000463f467220 */ /* 0x000fc60000400000 */
[----:B------:R-:W-:Y:S01]  /*2b40*/  FFMA R63, R11, 1.9251366722983220825e-08, R14 ;  /* 0x32a55e340b3f7823 */ /* 0x000fe2000000000e */
[----:B------:R-:W-:-:S04]  /*2b50*/  FMUL R13, R70, 3 ;  /* 0x40400000460d7820 */ /* 0x000fc80000400000 */
[----:B------:R-:W-:Y:S01]  /*2b60*/  FFMA R13, R64, R13, R63 ;  /* 0x0000000d400d7223 */ /* 0x000fe2000000003f */
[----:B------:R-:W-:-:S03]  /*2b70*/  HFMA2 R64, -RZ, RZ, 0.64013671875, -15.109375 ;  /* 0x391fcb8eff407431 */ /* 0x000fc600000001ff */
[----:B------:R-:W-:-:S04]  /*2b80*/  FFMA R13, R11, R70, R13 ;  /* 0x000000460b0d7223 */ /* 0x000fc8000000000d */
[----:B------:R-:W-:-:S04]  /*2b90*/  FADD R11, R12, R13 ;  /* 0x0000000d0c0b7221 */ /* 0x000fc80000000000 */
[----:B------:R-:W-:Y:S01]  /*2ba0*/  FMUL R14, R59, R11 ;  /* 0x0000000b3b0e7220 */ /* 0x000fe20000400000 */
[----:B------:R-:W-:-:S03]  /*2bb0*/  FADD R12, -R12, R11 ;  /* 0x0000000b0c0c7221 */ /* 0x000fc60000000100 */
[----:B------:R-:W2:Y:S01]  /*2bc0*/  FRND R63, R14 ;  /* 0x0000000e003f7307 */ /* 0x000ea20000201000 */
[----:B------:R-:W-:Y:S01]  /*2bd0*/  FADD R13, R13, -R12 ;  /* 0x8000000c0d0d7221 */ /* 0x000fe20000000000 */
[C---:B------:R-:W-:Y:S01]  /*2be0*/  FFMA R12, R59.reuse, R11, -R14 ;  /* 0x0000000b3b0c7223 */ /* 0x040fe2000000080e */
[C---:B------:R-:W-:Y:S02]  /*2bf0*/  FSETP.GT.AND P1, PT, |R14|.reuse, 152, PT ;  /* 0x431800000e00780b */ /* 0x040fe40003f24200 */
[C---:B------:R-:W-:Y:S01]  /*2c00*/  FSETP.GEU.AND P2, PT, R14.reuse, RZ, PT ;  /* 0x000000ff0e00720b */ /* 0x040fe20003f4e000 */
[----:B------:R-:W-:Y:S02]  /*2c10*/  FFMA R12, R59, R13, R12 ;  /* 0x0000000d3b0c7223 */ /* 0x000fe4000000000c */
[----:B------:R-:W3:Y:S01]  /*2c20*/  F2I.NTZ R13, R14 ;  /* 0x0000000e000d7305 */ /* 0x000ee20000203100 */
[----:B--2---:R-:W-:Y:S01]  /*2c30*/  FADD R11, R14, -R63 ;  /* 0x8000003f0e0b7221 */ /* 0x004fe20000000000 */
[----:B------:R-:W-:-:S03]  /*2c40*/  FSETP.GT.AND P0, PT, R63, RZ, PT ;  /* 0x000000ff3f00720b */ /* 0x000fc60003f04000 */
[----:B------:R-:W-:-:S04]  /*2c50*/  FADD R11, R11, R12 ;  /* 0x0000000c0b0b7221 */ /* 0x000fc80000000000 */
[----:B------:R-:W-:-:S04]  /*2c60*/  FFMA R12, R11, R64, 0.0013391353422775864601 ;  /* 0x3aaf85ed0b0c7423 */ /* 0x000fc80000000040 */
[----:B------:R-:W-:-:S04]  /*2c70*/  FFMA R12, R11, R12, 0.0096188392490148544312 ;  /* 0x3c1d98560b0c7423 */ /* 0x000fc8000000000c */
[----:B------:R-:W-:-:S04]  /*2c80*/  FFMA R12, R11, R12, 0.055503588169813156128 ;  /* 0x3d6357bb0b0c7423 */ /* 0x000fc8000000000c */
[C---:B------:R-:W-:Y:S01]  /*2c90*/  FFMA R64, R11.reuse, R12, 0.24022644758224487305 ;  /* 0x3e75fdec0b407423 */ /* 0x040fe2000000000c */
[----:B------:R-:W-:Y:S02]  /*2ca0*/  SEL R12, RZ, 0x83000000, P0 ;  /* 0x83000000ff0c7807 */ /* 0x000fe40000000000 */
[----:B------:R-:W-:Y:S01]  /*2cb0*/  FSETP.NEU.AND P0, PT, |R10|, +INF , PT ;  /* 0x7f8000000a00780b */ /* 0x000fe20003f0d200 */
[----:B------:R-:W-:Y:S01]  /*2cc0*/  FFMA R64, R11, R64, 0.69314718246459960938 ;  /* 0x3f3172180b407423 */ /* 0x000fe20000000040 */
[----:B---3--:R-:W-:Y:S02]  /*2cd0*/  LEA R13, R13, -R12, 0x17 ;  /* 0x8000000c0d0d7211 */ /* 0x008fe400078eb8ff */
[----:B------:R-:W-:Y:S01]  /*2ce0*/  IADD3 R12, PT, PT, R12, 0x7f000000, RZ ;  /* 0x7f0000000c0c7810 */ /* 0x000fe20007ffe0ff */
[----:B------:R-:W-:Y:S01]  /*2cf0*/  FFMA R63, R11, R64, 1 ;  /* 0x3f8000000b3f7423 */ /* 0x000fe20000000040 */
[----:B------:R-:W-:-:S03]  /*2d00*/  FSEL R11, RZ, +INF , !P2 ;  /* 0x7f800000ff0b7808 */ /* 0x000fc60005000000 */
[----:B------:R-:W-:-:S04]  /*2d10*/  FMUL R12, R12, R63 ;  /* 0x0000003f0c0c7220 */ /* 0x000fc80000400000 */
[----:B------:R-:W-:Y:S01]  /*2d20*/  @!P1 FMUL R11, R13, R12 ;  /* 0x0000000c0d0b9220 */ /* 0x000fe20000400000 */
[----:B------:R-:W-:Y:S06]  /*2d30*/  @P0 BRA P3, `(.L_x_85) ;  /* 0x00000000001c0947 */ /* 0x000fec0001800000 */
[----:B------:R-:W-:Y:S01]  /*2d40*/  FSETP.GEU.AND P1, PT, R59, RZ, PT ;  /* 0x000000ff3b00720b */ /* 0x000fe20003f2e000 */
[----:B------:R-:W-:Y:S01]  /*2d50*/  FADD R11, R10, R10 ;  /* 0x0000000a0a0b7221 */ /* 0x000fe20000000000 */
[----:B------:R-:W-:-:S11]  /*2d60*/  FSETP.NEU.AND P0, PT, |R52|, 1, PT ;  /* 0x3f8000003400780b */ /* 0x000fd60003f0d200 */
[----:B------:R-:W-:-:S04]  /*2d70*/  @!P1 LOP3.LUT R11, R11, 0x7f800000, RZ, 0x3c, !PT ;  /* 0x7f8000000b0b9812 */ /* 0x000fc800078e3cff */
[----:B------:R-:W-:Y:S01]  /*2d80*/  @P0 LOP3.LUT R11, R11, 0x7fffffff, RZ, 0xc0, !PT ;  /* 0x7fffffff0b0b0812 */ /* 0x000fe200078ec0ff */
[----:B------:R-:W-:Y:S06]  /*2d90*/  BRA `(.L_x_85) ;  /* 0x0000000000047947 */ /* 0x000fec0003800000 */
.L_x_86:
[----:B------:R-:W-:-:S07]  /*2da0*/  FADD R11, R59, R10 ;  /* 0x0000000a3b0b7221 */ /* 0x000fce0000000000 */
.L_x_85:
[----:B------:R-:W-:Y:S05]  /*2db0*/  BSYNC.RECONVERGENT B0 ;  /* 0x0000000000007941 */ /* 0x000fea0003800200 */
.L_x_84:
[----:B------:R-:W2:Y:S01]  /*2dc0*/  LDCU UR6, c[0x0][0x3b0] ;  /* 0x00007600ff0677ac */ /* 0x000ea20008000800 */
[----:B------:R-:W-:Y:S01]  /*2dd0*/  IADD3 R56, PT, PT, R56, 0x1, RZ ;  /* 0x0000000138387810 */ /* 0x000fe20007ffe0ff */
[----:B------:R-:W-:Y:S01]  /*2de0*/  FMUL R13, R3, R38 ;  /* 0x00000026030d7220 */ /* 0x000fe20000400000 */
[----:B------:R-:W-:Y:S01]  /*2df0*/  FMNMX R66, RZ, R66, !PT ;  /* 0x00000042ff427209 */ /* 0x000fe20007800000 */
[----:B------:R-:W-:Y:S01]  /*2e00*/  FMUL R63, R2, R51 ;  /* 0x00000033023f7220 */ /* 0x000fe20000400000 */
[----:B------:R-:W-:Y:S01]  /*2e10*/  FMUL R65, R0, R49 ;  /* 0x0000003100417220 */ /* 0x000fe20000400000 */
[----:B------:R-:W-:Y:S01]  /*2e20*/  FMUL R38, R57, R38 ;  /* 0x0000002639267220 */ /* 0x000fe20000400000 */
[----:B------:R-:W-:Y:S01]  /*2e30*/  FMUL R12, R60, R51 ;  /* 0x000000333c0c7220 */ /* 0x000fe20000400000 */
[C---:B------:R-:W-:Y:S01]  /*2e40*/  FMUL R10, R66.reuse, R13 ;  /* 0x0000000d420a7220 */ /* 0x040fe20000400000 */
[C---:B------:R-:W-:Y:S01]  /*2e50*/  FMUL R63, R66.reuse, R63 ;  /* 0x0000003f423f7220 */ /* 0x040fe20000400000 */
[----:B------:R-:W-:Y:S01]  /*2e60*/  FMUL R66, R66, R65 ;  /* 0x0000004142427220 */ /* 0x000fe20000400000 */
[----:B------:R-:W-:Y:S01]  /*2e70*/  FMUL R14, R58, R49 ;  /* 0x000000313a0e7220 */ /* 0x000fe20000400000 */
[-C--:B------:R-:W-:Y:S01]  /*2e80*/  FMUL R13, R38, R11.reuse ;  /* 0x0000000b260d7220 */ /* 0x080fe20000400000 */
[-C--:B------:R-:W-:Y:S01]  /*2e90*/  FMUL R49, R12, R11.reuse ;  /* 0x0000000b0c317220 */ /* 0x080fe20000400000 */
[-C--:B-----5:R-:W-:Y:S01]  /*2ea0*/  FFMA R10, R10, R68.reuse, R55 ;  /* 0x000000440a0a7223 */ /* 0x0a0fe20000000037 */
[----:B------:R-:W-:Y:S01]  /*2eb0*/  FMUL R11, R14, R11 ;  /* 0x0000000b0e0b7220 */ /* 0x000fe20000400000 */
[-C--:B------:R-:W-:Y:S01]  /*2ec0*/  FFMA R54, R63, R68.reuse, R54 ;  /* 0x000000443f367223 */ /* 0x080fe20000000036 */
[-C--:B------:R-:W-:Y:S01]  /*2ed0*/  FFMA R66, R66, R68.reuse, R53 ;  /* 0x0000004442427223 */ /* 0x080fe20000000035 */
[----:B--2---:R-:W-:Y:S01]  /*2ee0*/  ISETP.NE.AND P0, PT, R56, UR6, PT ;  /* 0x0000000638007c0c */ /* 0x004fe2000bf05270 */
[-C--:B------:R-:W-:Y:S01]  /*2ef0*/  FFMA R55, R13, R68.reuse, R10 ;  /* 0x000000440d377223 */ /* 0x080fe2000000000a */
[-C--:B------:R-:W-:Y:S01]  /*2f00*/  FFMA R54, R49, R68.reuse, R54 ;  /* 0x0000004431367223 */ /* 0x080fe20000000036 */
[----:B------:R-:W-:-:S10]  /*2f10*/  FFMA R53, R11, R68, R66 ;  /* 0x000000440b357223 */ /* 0x000fd40000000042 */
[----:B------:R-:W-:Y:S05]  /*2f20*/  @P0 BRA `(.L_x_87) ;  /* 0xffffffe800980947 */ /* 0x000fea000383ffff */
[----:B------:R-:W-:Y:S05]  /*2f30*/  BSYNC.RECONVERGENT B5 ;  /* 0x0000000000057941 */ /* 0x000fea0003800200 */
.L_x_45:
[----:B------:R-:W2:Y:S01]  /*2f40*/  S2R R4, SR_LANEID ;  /* 0x0000000000047919 */ /* 0x000ea20000000000 */
[----:B------:R-:W-:Y:S01]  /*2f50*/  FADD.SAT R55, RZ, R55 ;  /* 0x00000037ff377221 */ /* 0x000fe20000002000 */
[----:B------:R-:W-:Y:S01]  /*2f60*/  FADD.SAT R54, RZ, R54 ;  /* 0x00000036ff367221 */ /* 0x000fe20000002000 */
[----:B------:R-:W-:Y:S01]  /*2f70*/  FADD.SAT R53, RZ, R53 ;  /* 0x00000035ff357221 */ /* 0x000fe20000002000 */
[----:B------:R-:W3:Y:S01]  /*2f80*/  LDC.64 R2, c[0x4][RZ] ;  /* 0x01000000ff027b82 */ /* 0x000ee20000000a00 */
[----:B------:R-:W-:Y:S01]  /*2f90*/  FMUL R55, R55, 255 ;  /* 0x437f000037377820 */ /* 0x000fe20000400000 */
[----:B------:R-:W-:Y:S01]  /*2fa0*/  FMUL R54, R54, 255 ;  /* 0x437f000036367820 */ /* 0x000fe20000400000 */
[----:B------:R-:W-:Y:S01]  /*2fb0*/  FMUL R53, R53, 255 ;  /* 0x437f000035357820 */ /* 0x000fe20000400000 */
[----:B------:R-:W-:Y:S01]  /*2fc0*/  VOTEU.ANY UR6, UPT, PT ;  /* 0x0000000000067886 */ /* 0x000fe200038e0100 */
[----:B------:R-:W-:Y:S01]  /*2fd0*/  UMOV UR8, 0x3340 ;  /* 0x0000334000087882 */ /* 0x000fe20000000000 */
[----:B------:R-:W-:Y:S01]  /*2fe0*/  UFLO.U32 UR7, UR6 ;  /* 0x00000006000772bd */ /* 0x000fe200080e0000 */
[----:B------:R-:W-:Y:S01]  /*2ff0*/  F2I.U32.TRUNC.NTZ R55, R55 ;  /* 0x0000003700377305 */ /* 0x000fe2000020f000 */
[----:B------:R-:W-:-:S07]  /*3000*/  MOV R0, UR8 ;  /* 0x0000000800007c02 */ /* 0x000fce0008000f00 */
[----:B------:R-:W4:Y:S08]  /*3010*/  F2I.U32.TRUNC.NTZ R54, R54 ;  /* 0x0000003600367305 */ /* 0x000f30000020f000 */
[----:B------:R-:W5:Y:S01]  /*3020*/  F2I.U32.TRUNC.NTZ R53, R53 ;  /* 0x0000003500357305 */ /* 0x000f62000020f000 */
[----:B--2---:R-:W-:Y:S02]  /*3030*/  ISETP.EQ.U32.AND P0, PT, R4, UR7, PT ;  /* 0x0000000704007c0c */ /* 0x004fe4000bf02070 */
[----:B----4-:R-:W-:-:S05]  /*3040*/  PRMT R55, R55, 0x3340, R54 ;  /* 0x0000334037377816 */ /* 0x010fca0000000036 */
[----:B------:R-:W3:Y:S01]  /*3050*/  POPC R5, UR6 ;  /* 0x0000000600057d09 */ /* 0x000ee20008000000 */
[----:B-----5:R-:W-:-:S04]  /*3060*/  PRMT R0, R53, R0, 0xffff ;  /* 0x0000ffff35007416 */ /* 0x020fc80000000000 */
[----:B------:R-:W-:-:S05]  /*3070*/  PRMT R55, R55, 0x5410, R0 ;  /* 0x0000541037377816 */ /* 0x000fca0000000000 */
[----:B------:R2:W-:Y:S04]  /*3080*/  STG.E desc[UR4][R36.64], R55 ;  /* 0x0000003724007986 */ /* 0x0005e8000c101904 */
[----:B---3--:R2:W-:Y:S02]  /*3090*/  @P0 REDG.E.ADD.STRONG.GPU desc[UR4][R2.64], R5 ;  /* 0x000000050200098e */ /* 0x0085e4000c12e104 */
.L_x_20:
[----:B------:R-:W-:Y:S05]  /*30a0*/  BSYNC B3 ;  /* 0x0000000000037941 */ /* 0x000fea0003800000 */
.L_x_19:
[C---:B------:R-:W-:Y:S02]  /*30b0*/  ISETP.NE.AND P0, PT, R17.reuse, R19, PT ;  /* 0x000000131100720c */ /* 0x040fe40003f05270 */
[----:B------:R-:W-:-:S11]  /*30c0*/  IADD3 R17, PT, PT, R17, 0x1, RZ ;  /* 0x0000000111117810 */ /* 0x000fd60007ffe0ff */
[----:B------:R-:W-:Y:S05]  /*30d0*/  @P0 BRA `(.L_x_88) ;  /* 0xffffffd800900947 */ /* 0x000fea000383ffff */
.L_x_14:
[----:B------:R-:W-:Y:S05]  /*30e0*/  BSYNC B2 ;  /* 0x0000000000027941 */ /* 0x000fea0003800000 */
.L_x_13:
[----:B------:R-:W-:-:S13]  /*30f0*/  ISETP.NE.AND P0, PT, R22, R41, PT ;  /* 0x000000291600720c */ /* 0x000fda0003f05270 */
[----:B------:R-:W-:Y:S05]  /*3100*/  @!P0 EXIT ;  /* 0x000000000000894d */ /* 0x000fea0003800000 */
[----:B------:R-:W-:Y:S01]  /*3110*/  IADD3 R22, PT, PT, R22, 0x1, RZ ;  /* 0x0000000116167810 */ /* 0x000fe20007ffe0ff */
[----:B------:R-:W-:Y:S06]  /*3120*/  BRA `(.L_x_0) ;  /* 0xffffffd800587947 */ /* 0x000fec000383ffff */
        .weak           $__internal_0_$__cuda_sm20_sqrt_rn_f32_slowpath
        .type           $__internal_0_$__cuda_sm20_sqrt_rn_f32_slowpath,@function
        .size           $__internal_0_$__cuda_sm20_sqrt_rn_f32_slowpath,($__internal_1_$__cuda_sm3x_div_rn_noftz_f32_slowpath - $__internal_0_$__cuda_sm20_sqrt_rn_f32_slowpath)
$__internal_0_$__cuda_sm20_sqrt_rn_f32_slowpath:
[----:B------:R-:W-:-:S13]  /*3130*/  LOP3.LUT P0, RZ, R14, 0x7fffffff, RZ, 0xc0, !PT ;  /* 0x7fffffff0eff7812 */ /* 0x000fda000780c0ff */
[----:B------:R-:W-:Y:S01]  /*3140*/  @!P0 MOV R65, R14 ;  /* 0x0000000e00418202 */ /* 0x000fe20000000f00 */
[----:B------:R-:W-:Y:S06]  /*3150*/  @!P0 BRA `(.L_x_89) ;  /* 0x0000000000408947 */ /* 0x000fec0003800000 */
[----:B------:R-:W-:-:S13]  /*3160*/  FSETP.GEU.FTZ.AND P0, PT, R14, RZ, PT ;  /* 0x000000ff0e00720b */ /* 0x000fda0003f1e000 */
[----:B------:R-:W-:Y:S01]  /*3170*/  @!P0 MOV R65, 0x7fffffff ;  /* 0x7fffffff00418802 */ /* 0x000fe20000000f00 */
[----:B------:R-:W-:Y:S06]  /*3180*/  @!P0 BRA `(.L_x_89) ;  /* 0x0000000000348947 */ /* 0x000fec0003800000 */
[----:B------:R-:W-:-:S13]  /*3190*/  FSETP.GTU.FTZ.AND P0, PT, |R14|, +INF , PT ;  /* 0x7f8000000e00780b */ /* 0x000fda0003f1c200 */
[----:B------:R-:W-:Y:S01]  /*31a0*/  @P0 FADD.FTZ R65, R14, 1 ;  /* 0x3f8000000e410421 */ /* 0x000fe20000010000 */
[----:B------:R-:W-:Y:S06]  /*31b0*/  @P0 BRA `(.L_x_89) ;  /* 0x0000000000280947 */ /* 0x000fec0003800000 */
[----:B------:R-:W-:-:S13]  /*31c0*/  FSETP.NEU.FTZ.AND P0, PT, |R14|, +INF , PT ;  /* 0x7f8000000e00780b */ /* 0x000fda0003f1d200 */
[----:B------:R-:W-:-:S04]  /*31d0*/  @P0 FFMA R72, R14, 1.84467440737095516160e+19, RZ ;  /* 0x5f8000000e480823 */ /* 0x000fc800000000ff */
[----:B------:R-:W0:Y:S02]  /*31e0*/  @P0 MUFU.RSQ R65, R72 ;  /* 0x0000004800410308 */ /* 0x000e240000001400 */
[----:B0-----:R-:W-:Y:S01]  /*31f0*/  @P0 FMUL.FTZ R63, R72, R65 ;  /* 0x00000041483f0220 */ /* 0x001fe20000410000 */
[----:B------:R-:W-:Y:S01]  /*3200*/  @P0 FMUL.FTZ R70, R65, 0.5 ;  /* 0x3f00000041460820 */ /* 0x000fe20000410000 */
[----:B------:R-:W-:Y:S02]  /*3210*/  @!P0 MOV R65, R14 ;  /* 0x0000000e00418202 */ /* 0x000fe40000000f00 */
[----:B------:R-:W-:-:S04]  /*3220*/  @P0 FADD.FTZ R67, -R63, -RZ ;  /* 0x800000ff3f430221 */ /* 0x000fc80000010100 */
[----:B------:R-:W-:-:S04]  /*3230*/  @P0 FFMA R76, R63, R67, R72 ;  /* 0x000000433f4c0223 */ /* 0x000fc80000000048 */
[----:B------:R-:W-:-:S04]  /*3240*/  @P0 FFMA R70, R76, R70, R63 ;  /* 0x000000464c460223 */ /* 0x000fc8000000003f */
[----:B------:R-:W-:-:S07]  /*3250*/  @P0 FMUL.FTZ R65, R70, 2.3283064365386962891e-10 ;  /* 0x2f80000046410820 */ /* 0x000fce0000410000 */
.L_x_89:
[----:B------:R-:W-:Y:S01]  /*3260*/  MOV R14, R65 ;  /* 0x00000041000e7202 */ /* 0x000fe20000000f00 */
[----:B------:R-:W-:-:S04]  /*3270*/  HFMA2 R65, -RZ, RZ, 0, 0 ;  /* 0x00000000ff417431 */ /* 0x000fc800000001ff */
[----:B------:R-:W-:Y:S05]  /*3280*/  RET.REL.NODEC R64 `(_Z15rasterizeKernelPK12VertexDevicePKiiiiP11PixelDevicePK11LightDeviceiPK14MaterialDevice6float3f) ;  /* 0xffffffcc405c7950 */ /* 0x000fea0003c3ffff */
        .weak           $__internal_1_$__cuda_sm3x_div_rn_noftz_f32_slowpath
        .type           $__internal_1_$__cuda_sm3x_div_rn_noftz_f32_slowpath,@function
        .size           $__internal_1_$__cuda_sm3x_div_rn_noftz_f32_slowpath,(.L_x_103 - $__internal_1_$__cuda_sm3x_div_rn_noftz_f32_slowpath)
$__internal_1_$__cuda_sm3x_div_rn_noftz_f32_slowpath:
[----:B------:R-:W-:Y:S01]  /*3290*/  SHF.R.U32.HI R63, RZ, 0x17, R72 ;  /* 0x00000017ff3f7819 */ /* 0x000fe20000011648 */
[----:B------:R-:W-:Y:S01]  /*32a0*/  BSSY.RECONVERGENT B0, `(.L_x_90) ;  /* 0x0000062000007945 */ /* 0x000fe20003800200 */
[----:B------:R-:W-:Y:S02]  /*32b0*/  SHF.R.U32.HI R70, RZ, 0x17, R71 ;  /* 0x00000017ff467819 */ /* 0x000fe40000011647 */
[----:B------:R-:W-:Y:S02]  /*32c0*/  LOP3.LUT R63, R63, 0xff, RZ, 0xc0, !PT ;  /* 0x000000ff3f3f7812 */ /* 0x000fe400078ec0ff */
[----:B------:R-:W-:Y:S02]  /*32d0*/  LOP3.LUT R70, R70, 0xff, RZ, 0xc0, !PT ;  /* 0x000000ff46467812 */ /* 0x000fe400078ec0ff */
[----:B------:R-:W-:Y:S02]  /*32e0*/  IADD3 R14, PT, PT, R63, -0x1, RZ ;  /* 0xffffffff3f0e7810 */ /* 0x000fe40007ffe0ff */
[----:B------:R-:W-:-:S02]  /*32f0*/  IADD3 R67, PT, PT, R70, -0x1, RZ ;  /* 0xffffffff46437810 */ /* 0x000fc40007ffe0ff */
[----:B------:R-:W-:-:S04]  /*3300*/  ISETP.GT.U32.AND P0, PT, R14, 0xfd, PT ;  /* 0x000000fd0e00780c */ /* 0x000fc80003f04070 */
[----:B------:R-:W-:-:S13]  /*3310*/  ISETP.GT.U32.OR P0, PT, R67, 0xfd, P0 ;  /* 0x000000fd4300780c */ /* 0x000fda0000704470 */
[----:B------:R-:W-:Y:S01]  /*3320*/  @!P0 MOV R65, RZ ;  /* 0x000000ff00418202 */ /* 0x000fe20000000f00 */
[----:B------:R-:W-:Y:S06]  /*3330*/  @!P0 BRA `(.L_x_91) ;  /* 0x00000000005c8947 */ /* 0x000fec0003800000 */
[----:B------:R-:W-:Y:S02]  /*3340*/  FSETP.GTU.FTZ.AND P0, PT, |R71|, +INF , PT ;  /* 0x7f8000004700780b */ /* 0x000fe40003f1c200 */
[----:B------:R-:W-:-:S04]  /*3350*/  FSETP.GTU.FTZ.AND P1, PT, |R72|, +INF , PT ;  /* 0x7f8000004800780b */ /* 0x000fc80003f3c200 */
[----:B------:R-:W-:-:S13]  /*3360*/  PLOP3.LUT P0, PT, P0, P1, PT, 0xf8, 0x8f ;  /* 0x00000000008f781c */ /* 0x000fda0000703f70 */
[----:B------:R-:W-:Y:S05]  /*3370*/  @P0 BRA `(.L_x_92) ;  /* 0x00000004004c0947 */ /* 0x000fea0003800000 */
[----:B------:R-:W-:-:S13]  /*3380*/  LOP3.LUT P0, RZ, R72, 0x7fffffff, R71, 0xc8, !PT ;  /* 0x7fffffff48ff7812 */ /* 0x000fda000780c847 */
[----:B------:R-:W-:Y:S05]  /*3390*/  @!P0 BRA `(.L_x_93) ;  /* 0x00000004003c8947 */ /* 0x000fea0003800000 */
[C---:B------:R-:W-:Y:S02]  /*33a0*/  FSETP.NEU.FTZ.AND P1, PT, |R71|.reuse, +INF , PT ;  /* 0x7f8000004700780b */ /* 0x040fe40003f3d200 */
[----:B------:R-:W-:Y:S02]  /*33b0*/  FSETP.NEU.FTZ.AND P2, PT, |R72|, +INF , PT ;  /* 0x7f8000004800780b */ /* 0x000fe40003f5d200 */
[----:B------:R-:W-:-:S11]  /*33c0*/  FSETP.NEU.FTZ.AND P0, PT, |R71|, +INF , PT ;  /* 0x7f8000004700780b */ /* 0x000fd60003f1d200 */
[----:B------:R-:W-:Y:S05]  /*33d0*/  @!P2 BRA !P1, `(.L_x_93) ;  /* 0x00000004002ca947 */ /* 0x000fea0004800000 */
[----:B------:R-:W-:-:S04]  /*33e0*/  LOP3.LUT P1, RZ, R71, 0x7fffffff, RZ, 0xc0, !PT ;  /* 0x7fffffff47ff7812 */ /* 0x000fc8000782c0ff */
[----:B------:R-:W-:-:S13]  /*33f0*/  PLOP3.LUT P1, PT, P2, P1, PT, 0x2f, 0xf2 ;  /* 0x0000000000f2781c */ /* 0x000fda0001722577 */
[----:B------:R-:W-:Y:S05]  /*3400*/  @P1 BRA `(.L_x_94) ;  /* 0x0000000400181947 */ /* 0x000fea0003800000 */
[----:B------:R-:W-:-:S04]  /*3410*/  LOP3.LUT P1, RZ, R72, 0x7fffffff, RZ, 0xc0, !PT ;  /* 0x7fffffff48ff7812 */ /* 0x000fc8000782c0ff */
[----:B------:R-:W-:-:S13]  /*3420*/  PLOP3.LUT P0, PT, P0, P1, PT, 0x2f, 0xf2 ;  /* 0x0000000000f2781c */ /* 0x000fda0000702577 */
[----:B------:R-:W-:Y:S05]  /*3430*/  @P0 BRA `(.L_x_95) ;  /* 0x0000000400000947 */ /* 0x000fea0003800000 */
[----:B------:R-:W-:Y:S02]  /*3440*/  ISETP.GE.AND P0, PT, R67, RZ, PT ;  /* 0x000000ff4300720c */ /* 0x000fe40003f06270 */
[----:B------:R-:W-:-:S11]  /*3450*/  ISETP.GE.AND P1, PT, R14, RZ, PT ;  /* 0x000000ff0e00720c */ /* 0x000fd60003f26270 */
[----:B------:R-:W-:Y:S01]  /*3460*/  @P0 MOV R65, RZ ;  /* 0x000000ff00410202 */ /* 0x000fe20000000f00 */
[----:B------:R-:W-:Y:S01]  /*3470*/  @!P0 FFMA R71, R71, 1.84467440737095516160e+19, RZ ;  /* 0x5f80000047478823 */ /* 0x000fe200000000ff */
[----:B------:R-:W-:Y:S01]  /*3480*/  @!P0 MOV R65, 0xffffffc0 ;  /* 0xffffffc000418802 */ /* 0x000fe20000000f00 */
[----:B------:R-:W-:-:S03]  /*3490*/  @!P1 FFMA R72, R72, 1.84467440737095516160e+19, RZ ;  /* 0x5f80000048489823 */ /* 0x000fc600000000ff */
[----:B------:R-:W-:-:S07]  /*34a0*/  @!P1 IADD3 R65, PT, PT, R65, 0x40, RZ ;  /* 0x0000004041419810 */ /* 0x000fce0007ffe0ff */
.L_x_91:
[----:B------:R-:W-:Y:S01]  /*34b0*/  LEA R73, R63, 0xc0800000, 0x17 ;  /* 0xc08000003f497811 */ /* 0x000fe200078eb8ff */
[----:B------:R-:W-:Y:S01]  /*34c0*/  BSSY.RECONVERGENT B1, `(.L_x_96) ;  /* 0x0000036000017945 */ /* 0x000fe20003800200 */
[----:B------:R-:W-:Y:S02]  /*34d0*/  IADD3 R70, PT, PT, R70, -0x7f, RZ ;  /* 0xffffff8146467810 */ /* 0x000fe40007ffe0ff */
[----:B------:R-:W-:-:S04]  /*34e0*/  IADD3 R73, PT, PT, -R73, R72, RZ ;  /* 0x0000004849497210 */ /* 0x000fc80007ffe1ff */
[----:B------:R-:W0:Y:S01]  /*34f0*/  MUFU.RCP R14, R73 ;  /* 0x00000049000e7308 */ /* 0x000e220000001000 */
[----:B------:R-:W-:-:S04]  /*3500*/  FADD.FTZ R67, -R73, -RZ ;  /* 0x800000ff49437221 */ /* 0x000fc80000010100 */
[----:B0-----:R-:W-:-:S04]  /*3510*/  FFMA R69, R14, R67, 1 ;  /* 0x3f8000000e457423 */ /* 0x001fc80000000043 */
[----:B------:R-:W-:Y:S01]  /*3520*/  FFMA R69, R14, R69, R14 ;  /* 0x000000450e457223 */ /* 0x000fe2000000000e */
[C---:B------:R-:W-:Y:S01]  /*3530*/  IMAD R14, R70.reuse, -0x800000, R71 ;  /* 0xff800000460e7824 */ /* 0x040fe200078e0247 */
[----:B------:R-:W-:-:S03]  /*3540*/  IADD3 R70, PT, PT, R70, 0x7f, -R63 ;  /* 0x0000007f46467810 */ /* 0x000fc60007ffe83f */
[----:B------:R-:W-:Y:S01]  /*3550*/  FFMA R72, R14, R69, RZ ;  /* 0x000000450e487223 */ /* 0x000fe200000000ff */
[----:B------:R-:W-:-:S03]  /*3560*/  IADD3 R65, PT, PT, R70, R65, RZ ;  /* 0x0000004146417210 */ /* 0x000fc60007ffe0ff */
[----:B------:R-:W-:-:S04]  /*3570*/  FFMA R71, R67, R72, R14 ;  /* 0x0000004843477223 */ /* 0x000fc8000000000e */
[----:B------:R-:W-:-:S04]  /*3580*/  FFMA R72, R69, R71, R72 ;  /* 0x0000004745487223 */ /* 0x000fc80000000048 */
[----:B------:R-:W-:-:S04]  /*3590*/  FFMA R67, R67, R72, R14 ;  /* 0x0000004843437223 */ /* 0x000fc8000000000e */
[----:B------:R-:W-:-:S05]  /*35a0*/  FFMA R14, R69, R67, R72 ;  /* 0x00000043450e7223 */ /* 0x000fca0000000048 */
[----:B------:R-:W-:-:S04]  /*35b0*/  SHF.R.U32.HI R63, RZ, 0x17, R14 ;  /* 0x00000017ff3f7819 */ /* 0x000fc8000001160e */
[----:B------:R-:W-:-:S04]  /*35c0*/  LOP3.LUT R70, R63, 0xff, RZ, 0xc0, !PT ;  /* 0x000000ff3f467812 */ /* 0x000fc800078ec0ff */
[----:B------:R-:W-:-:S04]  /*35d0*/  IADD3 R63, PT, PT, R70, R65, RZ ;  /* 0x00000041463f7210 */ /* 0x000fc80007ffe0ff */
[----:B------:R-:W-:-:S04]  /*35e0*/  IADD3 R70, PT, PT, R63, -0x1, RZ ;  /* 0xffffffff3f467810 */ /* 0x000fc80007ffe0ff */
[----:B------:R-:W-:-:S13]  /*35f0*/  ISETP.GE.U32.AND P0, PT, R70, 0xfe, PT ;  /* 0x000000fe4600780c */ /* 0x000fda0003f06070 */
[----:B------:R-:W-:Y:S05]  /*3600*/  @!P0 BRA `(.L_x_97) ;  /* 0x0000000000808947 */ /* 0x000fea0003800000 */
[----:B------:R-:W-:-:S13]  /*3610*/  ISETP.GT.AND P0, PT, R63, 0xfe, PT ;  /* 0x000000fe3f00780c */ /* 0x000fda0003f04270 */
[----:B------:R-:W-:Y:S05]  /*3620*/  @P0 BRA `(.L_x_98) ;  /* 0x00000000006c0947 */ /* 0x000fea0003800000 */
[----:B------:R-:W-:-:S13]  /*3630*/  ISETP.GE.AND P0, PT, R63, 0x1, PT ;  /* 0x000000013f00780c */ /* 0x000fda0003f06270 */
[----:B------:R-:W-:Y:S05]  /*3640*/  @P0 BRA `(.L_x_99) ;  /* 0x0000000000740947 */ /* 0x000fea0003800000 */
[----:B------:R-:W-:Y:S02]  /*3650*/  ISETP.GE.AND P0, PT, R63, -0x18, PT ;  /* 0xffffffe83f00780c */ /* 0x000fe40003f06270 */
[----:B------:R-:W-:-:S11]  /*3660*/  LOP3.LUT R14, R14, 0x80000000, RZ, 0xc0, !PT ;  /* 0x800000000e0e7812 */ /* 0x000fd600078ec0ff */
[----:B------:R-:W-:Y:S05]  /*3670*/  @!P0 BRA `(.L_x_99) ;  /* 0x0000000000688947 */ /* 0x000fea0003800000 */
[CCC-:B------:R-:W-:Y:S01]  /*3680*/  FFMA.RZ R65, R69.reuse, R67.reuse, R72.reuse ;  /* 0x0000004345417223 */ /* 0x1c0fe2000000c048 */
[CCC-:B------:R-:W-:Y:S01]  /*3690*/  FFMA.RP R70, R69.reuse, R67.reuse, R72.reuse ;  /* 0x0000004345467223 */ /* 0x1c0fe20000008048 */
[----:B------:R-:W-:Y:S01]  /*36a0*/  FFMA.RM R67, R69, R67, R72 ;  /* 0x0000004345437223 */ /* 0x000fe20000004048 */
[----:B------:R-:W-:Y:S02]  /*36b0*/  IADD3 R69, PT, PT, R63, 0x20, RZ ;  /* 0x000000203f457810 */ /* 0x000fe40007ffe0ff */
[----:B------:R-:W-:Y:S02]  /*36c0*/  LOP3.LUT R65, R65, 0x7fffff, RZ, 0xc0, !PT ;  /* 0x007fffff41417812 */ /* 0x000fe400078ec0ff */
[----:B------:R-:W-:Y:S02]  /*36d0*/  ISETP.NE.AND P2, PT, R63, RZ, PT ;  /* 0x000000ff3f00720c */ /* 0x000fe40003f45270 */
[----:B------:R-:W-:Y:S02]  /*36e0*/  LOP3.LUT R72, R65, 0x800000, RZ, 0xfc, !PT ;  /* 0x0080000041487812 */ /* 0x000fe400078efcff */
[----:B------:R-:W-:-:S02]  /*36f0*/  ISETP.NE.AND P1, PT, R63, RZ, PT ;  /* 0x000000ff3f00720c */ /* 0x000fc40003f25270 */
[----:B------:R-:W-:Y:S02]  /*3700*/  IADD3 R63, PT, PT, -R63, RZ, RZ ;  /* 0x000000ff3f3f7210 */ /* 0x000fe40007ffe1ff */
[----:B------:R-:W-:Y:S02]  /*3710*/  SHF.L.U32 R69, R72, R69, RZ ;  /* 0x0000004548457219 */ /* 0x000fe400000006ff */
[----:B------:R-:W-:Y:S02]  /*3720*/  FSETP.NEU.FTZ.AND P0, PT, R70, R67, PT ;  /* 0x000000434600720b */ /* 0x000fe40003f1d000 */
[----:B------:R-:W-:Y:S02]  /*3730*/  SEL R63, R63, RZ, P2 ;  /* 0x000000ff3f3f7207 */ /* 0x000fe40001000000 */
[----:B------:R-:W-:Y:S02]  /*3740*/  ISETP.NE.AND P1, PT, R69, RZ, P1 ;  /* 0x000000ff4500720c */ /* 0x000fe40000f25270 */
[----:B------:R-:W-:-:S02]  /*3750*/  SHF.R.U32.HI R72, RZ, R63, R72 ;  /* 0x0000003fff487219 */ /* 0x000fc40000011648 */
[----:B------:R-:W-:Y:S02]  /*3760*/  PLOP3.LUT P0, PT, P0, P1, PT, 0xf8, 0x8f ;  /* 0x00000000008f781c */ /* 0x000fe40000703f70 */
[----:B------:R-:W-:Y:S02]  /*3770*/  SHF.R.U32.HI R65, RZ, 0x1, R72 ;  /* 0x00000001ff417819 */ /* 0x000fe40000011648 */
[----:B------:R-:W-:-:S04]  /*3780*/  SEL R70, RZ, 0x1, !P0 ;  /* 0x00000001ff467807 */ /* 0x000fc80004000000 */
[----:B------:R-:W-:-:S04]  /*3790*/  LOP3.LUT R63, R70, 0x1, R65, 0xf8, !PT ;  /* 0x00000001463f7812 */ /* 0x000fc800078ef841 */
[----:B------:R-:W-:-:S04]  /*37a0*/  LOP3.LUT R72, R63, R72, RZ, 0xc0, !PT ;  /* 0x000000483f487212 */ /* 0x000fc800078ec0ff */
[----:B------:R-:W-:-:S04]  /*37b0*/  IADD3 R65, PT, PT, R65, R72, RZ ;  /* 0x0000004841417210 */ /* 0x000fc80007ffe0ff */
[----:B------:R-:W-:Y:S01]  /*37c0*/  LOP3.LUT R14, R65, R14, RZ, 0xfc, !PT ;  /* 0x0000000e410e7212 */ /* 0x000fe200078efcff */
[----:B------:R-:W-:Y:S06]  /*37d0*/  BRA `(.L_x_99) ;  /* 0x0000000000107947 */ /* 0x000fec0003800000 */
.L_x_98:
[----:B------:R-:W-:-:S04]  /*37e0*/  LOP3.LUT R14, R14, 0x80000000, RZ, 0xc0, !PT ;  /* 0x800000000e0e7812 */ /* 0x000fc800078ec0ff */
[----:B------:R-:W-:Y:S01]  /*37f0*/  LOP3.LUT R14, R14, 0x7f800000, RZ, 0xfc, !PT ;  /* 0x7f8000000e0e7812 */ /* 0x000fe200078efcff */
[----:B------:R-:W-:Y:S06]  /*3800*/  BRA `(.L_x_99) ;  /* 0x0000000000047947 */ /* 0x000fec0003800000 */
.L_x_97:
[----:B------:R-:W-:-:S07]  /*3810*/  LEA R14, R65, R14, 0x17 ;  /* 0x0000000e410e7211 */ /* 0x000fce00078eb8ff */
.L_x_99:
[----:B------:R-:W-:Y:S05]  /*3820*/  BSYNC.RECONVERGENT B1 ;  /* 0x0000000000017941 */ /* 0x000fea0003800200 */
.L_x_96:
[----:B------:R-:W-:Y:S05]  /*3830*/  BRA `(.L_x_100) ;  /* 0x0000000000207947 */ /* 0x000fea0003800000 */
.L_x_95:
[----:B------:R-:W-:-:S04]  /*3840*/  LOP3.LUT R71, R72, 0x80000000, R71, 0x48, !PT ;  /* 0x8000000048477812 */ /* 0x000fc800078e4847 */
[----:B------:R-:W-:Y:S01]  /*3850*/  LOP3.LUT R14, R71, 0x7f800000, RZ, 0xfc, !PT ;  /* 0x7f800000470e7812 */ /* 0x000fe200078efcff */
[----:B------:R-:W-:Y:S06]  /*3860*/  BRA `(.L_x_100) ;  /* 0x0000000000147947 */ /* 0x000fec0003800000 */
.L_x_94:
[----:B------:R-:W-:Y:S01]  /*3870*/  LOP3.LUT R14, R72, 0x80000000, R71, 0x48, !PT ;  /* 0x80000000480e7812 */ /* 0x000fe200078e4847 */
[----:B------:R-:W-:Y:S06]  /*3880*/  BRA `(.L_x_100) ;  /* 0x00000000000c7947 */ /* 0x000fec0003800000 */
.L_x_93:
[----:B------:R-:W0:Y:S01]  /*3890*/  MUFU.RSQ R14, -QNAN ;  /* 0xffc00000000e7908 */ /* 0x000e220000001400 */
[----:B------:R-:W-:Y:S05]  /*38a0*/  BRA `(.L_x_100) ;  /* 0x0000000000047947 */ /* 0x000fea0003800000 */
.L_x_92:
[----:B------:R-:W-:-:S07]  /*38b0*/  FADD.FTZ R14, R71, R72 ;  /* 0x00000048470e7221 */ /* 0x000fce0000010000 */
.L_x_100:
[----:B------:R-:W-:Y:S05]  /*38c0*/  BSYNC.RECONVERGENT B0 ;  /* 0x0000000000007941 */ /* 0x000fea0003800200 */
.L_x_90:
[----:B------:R-:W-:-:S04]  /*38d0*/  HFMA2 R65, -RZ, RZ, 0, 0 ;  /* 0x00000000ff417431 */ /* 0x000fc800000001ff */
[----:B0-----:R-:W-:Y:S05]  /*38e0*/  RET.REL.NODEC R64 `(_Z15rasterizeKernelPK12VertexDevicePKiiiiP11PixelDevicePK11LightDeviceiPK14MaterialDevice6float3f) ;  /* 0xffffffc440c47950 */ /* 0x001fea0003c3ffff */
.L_x_101:
[----:B------:R-:W-:-:S00]  /*38f0*/  BRA `(.L_x_101) ;  /* 0xfffffffc00fc7947 */ /* 0x000fc0000383ffff */
[----:B------:R-:W-:-:S00]  /*3900*/  NOP ;  /* 0x0000000000007918 */ /* 0x000fc00000000000 */
[----:B------:R-:W-:-:S00]  /*3910*/  NOP ;  /* 0x0000000000007918 */ /* 0x000fc00000000000 */
[----:B------:R-:W-:-:S00]  /*3920*/  NOP ;  /* 0x0000000000007918 */ /* 0x000fc00000000000 */
[----:B------:R-:W-:-:S00]  /*3930*/  NOP ;  /* 0x0000000000007918 */ /* 0x000fc00000000000 */
[----:B------:R-:W-:-:S00]  /*3940*/  NOP ;  /* 0x0000000000007918 */ /* 0x000fc00000000000 */
[----:B------:R-:W-:-:S00]  /*3950*/  NOP ;  /* 0x0000000000007918 */ /* 0x000fc00000000000 */
[----:B------:R-:W-:-:S00]  /*3960*/  NOP ;  /* 0x0000000000007918 */ /* 0x000fc00000000000 */
[----:B------:R-:W-:-:S00]  /*3970*/  NOP ;  /* 0x0000000000007918 */ /* 0x000fc00000000000 */
.L_x_103:


//--------------------- .nv.shared.reserved.0     --------------------------
	.section	.nv.shared.reserved.0,"aw",@nobits
	.weak		__nv_reservedSMEM_offset_0_alias
	.size		__nv_reservedSMEM_offset_0_alias, 0, 64
	.other		__nv_reservedSMEM_offset_0_alias,@"STO_CUDA_RESERVED_SHARED STV_DEFAULT"
__nv_reservedSMEM_offset_0_alias:
	.zero		0
	.zero		64


//--------------------- .nv.global                --------------------------
	.section	.nv.global,"aw",@nobits
	.align	4
.nv.global:
	.type		g_pixelWriteCount,@object
	.size		g_pixelWriteCount,(.L_0 - g_pixelWriteCount)
g_pixelWriteCount:
	.zero		4
.L_0:


//--------------------- .nv.constant0._Z15rasterizeKernelPK12VertexDevicePKiiiiP11PixelDevicePK11LightDeviceiPK14MaterialDevice6float3f --------------------------
	.section	.nv.constant0._Z15rasterizeKernelPK12VertexDevicePKiiiiP11PixelDevicePK11LightDeviceiPK14MaterialDevice6float3f,"a",@progbits
	.sectionflags	@""
	.align	4
.nv.constant0._Z15rasterizeKernelPK12VertexDevicePKiiiiP11PixelDevicePK11LightDeviceiPK14MaterialDevice6float3f:
	.zero		976


//--------------------- SYMBOLS --------------------------

	.type		.nv.reservedSmem.offset0,@object
	.size		.nv.reservedSmem.offset0,0x4
